	.target	sm_100a

	.elftype	@"ET_EXEC"


//--------------------- .note.nv.tkinfo           --------------------------
	.section	.note.nv.tkinfo,"",@"SHT_NOTE"
	.sectionflags	@"SHF_NOTE_NV_TKINFO"
	.tkinfo
        /*0018*/ 	.word	0x00000002
        /*0030*/ 	.string	""
        /*0030*/ 	.string	"ptxas"
        /*0030*/ 	.string	"Cuda compilation tools, release 13.0, V13.0.88"
        /*0030*/ 	.string	"Build cuda_13.0.r13.0/compiler.36424714_0"
        /*0030*/ 	.string	"-arch sm_100a -m 64 "



//--------------------- .note.nv.cuinfo           --------------------------
	.section	.note.nv.cuinfo,"",@"SHT_NOTE"
	.sectionflags	@"SHF_NOTE_NV_CUINFO"
        /*0018*/ 	.short	0x0002
        /*001a*/ 	.short	0x0064
        /*001c*/ 	.short	0x0082
	.zero		2


//--------------------- .nv.info                  --------------------------
	.section	.nv.info,"",@"SHT_CUDA_INFO"
	.align	4


	//----- nvinfo : EIATTR_REGCOUNT
	.align		4
        /*0000*/ 	.byte	0x04, 0x2f
        /*0002*/ 	.short	(.L_19 - .L_18)
	.align		4
.L_18:
        /*0004*/ 	.word	index@(_ZN7cutlass13device_kernelINS_4conv6kernel13ConvUniversalINS1_16ConvProblemShapeILNS1_8OperatorE1ELi3EEENS1_10collective14CollectiveConvINS1_47MainloopSm100TmaUmmaWarpSpecializedImplicitGemmILS5_1ELi26ELi3ELi1ELi2EN4cute5tupleIJNSA_1CILi2EEENSC_ILi1EEESE_EEEEENSB_IJNSC_ILi64EEESH_NSB_IJNSC_ILi32EEEEEEEEENS_10bfloat16_tESL_NSA_8TiledMMAINSA_8MMA_AtomIJNSA_20SM100_MMA_F16BF16_SSISL_SL_fLi64ELi64ELNSA_4UMMA5MajorE0ELSQ_1ELNSP_7ScaleInE0ELSR_0EEEEEENSA_6LayoutINSB_IJSE_SE_SE_EEENSB_IJNSC_ILi0EEESW_SW_EEEEENSB_IJNSA_10UnderscoreESZ_SZ_EEEEENS7_6detail27Sm100ImplicitGemmTileTraitsINSA_20SM90_TMA_LOAD_IM2COLENSA_14ComposedLayoutINSA_7SwizzleILi2ELi4ELi3EEENSA_18smem_ptr_flag_bitsILi16EEENSU_INSB_IJNSC_ILi8EEESI_EEENSB_IJSI_SE_EEEEEEEvEENS13_INSA_23SM90_TMA_LOAD_MULTICASTENS15_INS16_ILi3ELi4ELi3EEES19_NSU_INSB_IJSH_S1A_EEENSB_IJSE_SH_EEEEEEEvEEEENS_8epilogue10collective18CollectiveEpilogueINS1O_23Sm100TmaWarpSpecializedILi3ELi2ELi16ELb1ELb0EEEJSK_NSB_IJNSU_ISH_SE_EENSU_ISI_SE_EEEEESL_NSB_IJNSB_IJllllEEESE_SW_EEESL_S1X_NS1O_6fusion15FusionCallbacksIS1S_NS1Y_17LinearCombinationISL_fSL_fLNS_15FloatRoundStyleE2EEESK_S1V_JEEENSA_5SM1004TMEM4LOAD26SM100_TMEM_LOAD_16dp256b4xES14_S1E_NSA_17SM75_U32x4_LDSM_NENSA_21SM90_TMA_STORE_IM2COLES1E_NSA_17SM90_U32x4_STSM_NENSA_39AutoVectorizingCopyWithAssumedAlignmentILi128EEEEEEvvEEEEvNT_6ParamsE)
        /*0008*/ 	.word	0x0000004b


	//----- nvinfo : EIATTR_FRAME_SIZE
	.align		4
.L_19:
        /*000c*/ 	.byte	0x04, 0x11
        /*000e*/ 	.short	(.L_21 - .L_20)
	.align		4
.L_20:
        /*0010*/ 	.word	index@($__internal_2_$__cuda_sm10x_tcgen05_guardrail_trap_unallocated_columns_being_dealloced)
        /*0014*/ 	.word	0x00000008


	//----- nvinfo : EIATTR_FRAME_SIZE
	.align		4
.L_21:
        /*0018*/ 	.byte	0x04, 0x11
        /*001a*/ 	.short	(.L_23 - .L_22)
	.align		4
.L_22:
        /*001c*/ 	.word	index@($__internal_1_$__cuda_sm10x_tcgen05_guardrail_trap_phase_invalid_during_alloc)
        /*0020*/ 	.word	0x00000008


	//----- nvinfo : EIATTR_FRAME_SIZE
	.align		4
.L_23:
        /*0024*/ 	.byte	0x04, 0x11
        /*0026*/ 	.short	(.L_25 - .L_24)
	.align		4
.L_24:
        /*0028*/ 	.word	index@($__internal_0_$__cuda_sm10x_tcgen05_guardrail_trap_col_being_dealloced_not_returned_by_alloc)
        /*002c*/ 	.word	0x00000008


	//----- nvinfo : EIATTR_FRAME_SIZE
	.align		4
.L_25:
        /*0030*/ 	.byte	0x04, 0x11
        /*0032*/ 	.short	(.L_27 - .L_26)
	.align		4
.L_26:
        /*0034*/ 	.word	index@(_ZN7cutlass13device_kernelINS_4conv6kernel13ConvUniversalINS1_16ConvProblemShapeILNS1_8OperatorE1ELi3EEENS1_10collective14CollectiveConvINS1_47MainloopSm100TmaUmmaWarpSpecializedImplicitGemmILS5_1ELi26ELi3ELi1ELi2EN4cute5tupleIJNSA_1CILi2EEENSC_ILi1EEESE_EEEEENSB_IJNSC_ILi64EEESH_NSB_IJNSC_ILi32EEEEEEEEENS_10bfloat16_tESL_NSA_8TiledMMAINSA_8MMA_AtomIJNSA_20SM100_MMA_F16BF16_SSISL_SL_fLi64ELi64ELNSA_4UMMA5MajorE0ELSQ_1ELNSP_7ScaleInE0ELSR_0EEEEEENSA_6LayoutINSB_IJSE_SE_SE_EEENSB_IJNSC_ILi0EEESW_SW_EEEEENSB_IJNSA_10UnderscoreESZ_SZ_EEEEENS7_6detail27Sm100ImplicitGemmTileTraitsINSA_20SM90_TMA_LOAD_IM2COLENSA_14ComposedLayoutINSA_7SwizzleILi2ELi4ELi3EEENSA_18smem_ptr_flag_bitsILi16EEENSU_INSB_IJNSC_ILi8EEESI_EEENSB_IJSI_SE_EEEEEEEvEENS13_INSA_23SM90_TMA_LOAD_MULTICASTENS15_INS16_ILi3ELi4ELi3EEES19_NSU_INSB_IJSH_S1A_EEENSB_IJSE_SH_EEEEEEEvEEEENS_8epilogue10collective18CollectiveEpilogueINS1O_23Sm100TmaWarpSpecializedILi3ELi2ELi16ELb1ELb0EEEJSK_NSB_IJNSU_ISH_SE_EENSU_ISI_SE_EEEEESL_NSB_IJNSB_IJllllEEESE_SW_EEESL_S1X_NS1O_6fusion15FusionCallbacksIS1S_NS1Y_17LinearCombinationISL_fSL_fLNS_15FloatRoundStyleE2EEESK_S1V_JEEENSA_5SM1004TMEM4LOAD26SM100_TMEM_LOAD_16dp256b4xES14_S1E_NSA_17SM75_U32x4_LDSM_NENSA_21SM90_TMA_STORE_IM2COLES1E_NSA_17SM90_U32x4_STSM_NENSA_39AutoVectorizingCopyWithAssumedAlignmentILi128EEEEEEvvEEEEvNT_6ParamsE)
        /*0038*/ 	.word	0x00000008


	//----- nvinfo : EIATTR_MIN_STACK_SIZE
	.align		4
.L_27:
        /*003c*/ 	.byte	0x04, 0x12
        /*003e*/ 	.short	(.L_29 - .L_28)
	.align		4
.L_28:
        /*0040*/ 	.word	index@(_ZN7cutlass13device_kernelINS_4conv6kernel13ConvUniversalINS1_16ConvProblemShapeILNS1_8OperatorE1ELi3EEENS1_10collective14CollectiveConvINS1_47MainloopSm100TmaUmmaWarpSpecializedImplicitGemmILS5_1ELi26ELi3ELi1ELi2EN4cute5tupleIJNSA_1CILi2EEENSC_ILi1EEESE_EEEEENSB_IJNSC_ILi64EEESH_NSB_IJNSC_ILi32EEEEEEEEENS_10bfloat16_tESL_NSA_8TiledMMAINSA_8MMA_AtomIJNSA_20SM100_MMA_F16BF16_SSISL_SL_fLi64ELi64ELNSA_4UMMA5MajorE0ELSQ_1ELNSP_7ScaleInE0ELSR_0EEEEEENSA_6LayoutINSB_IJSE_SE_SE_EEENSB_IJNSC_ILi0EEESW_SW_EEEEENSB_IJNSA_10UnderscoreESZ_SZ_EEEEENS7_6detail27Sm100ImplicitGemmTileTraitsINSA_20SM90_TMA_LOAD_IM2COLENSA_14ComposedLayoutINSA_7SwizzleILi2ELi4ELi3EEENSA_18smem_ptr_flag_bitsILi16EEENSU_INSB_IJNSC_ILi8EEESI_EEENSB_IJSI_SE_EEEEEEEvEENS13_INSA_23SM90_TMA_LOAD_MULTICASTENS15_INS16_ILi3ELi4ELi3EEES19_NSU_INSB_IJSH_S1A_EEENSB_IJSE_SH_EEEEEEEvEEEENS_8epilogue10collective18CollectiveEpilogueINS1O_23Sm100TmaWarpSpecializedILi3ELi2ELi16ELb1ELb0EEEJSK_NSB_IJNSU_ISH_SE_EENSU_ISI_SE_EEEEESL_NSB_IJNSB_IJllllEEESE_SW_EEESL_S1X_NS1O_6fusion15FusionCallbacksIS1S_NS1Y_17LinearCombinationISL_fSL_fLNS_15FloatRoundStyleE2EEESK_S1V_JEEENSA_5SM1004TMEM4LOAD26SM100_TMEM_LOAD_16dp256b4xES14_S1E_NSA_17SM75_U32x4_LDSM_NENSA_21SM90_TMA_STORE_IM2COLES1E_NSA_17SM90_U32x4_STSM_NENSA_39AutoVectorizingCopyWithAssumedAlignmentILi128EEEEEEvvEEEEvNT_6ParamsE)
        /*0044*/ 	.word	0x00000008
.L_29:


//--------------------- .nv.compat                --------------------------
	.section	.nv.compat,"",@"SHT_CUDA_COMPAT_INFO"
	.align	4
        /*0000*/ 	.byte	0x02, 0x09, 0x01, 0x00, 0x02, 0x02, 0x02, 0x00, 0x02, 0x05, 0x05, 0x00, 0x03, 0x07, 0x01, 0x01
        /*0010*/ 	.byte	0x02, 0x03, 0x01, 0x00, 0x02, 0x06, 0x01, 0x00, 0x04, 0x0b, 0x08, 0x00, 0x09, 0x00, 0x00, 0x00
        /*0020*/ 	.byte	0x00, 0x00, 0x00, 0x00


//--------------------- .nv.info._ZN7cutlass13device_kernelINS_4conv6kernel13ConvUniversalINS1_16ConvProblemShapeILNS1_8OperatorE1ELi3EEENS1_10collective14CollectiveConvINS1_47MainloopSm100TmaUmmaWarpSpecializedImplicitGemmILS5_1ELi26ELi3ELi1ELi2EN4cute5tupleIJNSA_1CILi2EEENSC_ILi1EEESE_EEEEENSB_IJNSC_ILi64EEESH_NSB_IJNSC_ILi32EEEEEEEEENS_10bfloat16_tESL_NSA_8TiledMMAINSA_8MMA_AtomIJNSA_20SM100_MMA_F16BF16_SSISL_SL_fLi64ELi64ELNSA_4UMMA5MajorE0ELSQ_1ELNSP_7ScaleInE0ELSR_0EEEEEENSA_6LayoutINSB_IJSE_SE_SE_EEENSB_IJNSC_ILi0EEESW_SW_EEEEENSB_IJNSA_10UnderscoreESZ_SZ_EEEEENS7_6detail27Sm100ImplicitGemmTileTraitsINSA_20SM90_TMA_LOAD_IM2COLENSA_14ComposedLayoutINSA_7SwizzleILi2ELi4ELi3EEENSA_18smem_ptr_flag_bitsILi16EEENSU_INSB_IJNSC_ILi8EEESI_EEENSB_IJSI_SE_EEEEEEEvEENS13_INSA_23SM90_TMA_LOAD_MULTICASTENS15_INS16_ILi3ELi4ELi3EEES19_NSU_INSB_IJSH_S1A_EEENSB_IJSE_SH_EEEEEEEvEEEENS_8epilogue10collective18CollectiveEpilogueINS1O_23Sm100TmaWarpSpecializedILi3ELi2ELi16ELb1ELb0EEEJSK_NSB_IJNSU_ISH_SE_EENSU_ISI_SE_EEEEESL_NSB_IJNSB_IJllllEEESE_SW_EEESL_S1X_NS1O_6fusion15FusionCallbacksIS1S_NS1Y_17LinearCombinationISL_fSL_fLNS_15FloatRoundStyleE2EEESK_S1V_JEEENSA_5SM1004TMEM4LOAD26SM100_TMEM_LOAD_16dp256b4xES14_S1E_NSA_17SM75_U32x4_LDSM_NENSA_21SM90_TMA_STORE_IM2COLES1E_NSA_17SM90_U32x4_STSM_NENSA_39AutoVectorizingCopyWithAssumedAlignmentILi128EEEEEEvvEEEEvNT_6ParamsE --------------------------
	.section	.nv.info._ZN7cutlass13device_kernelINS_4conv6kernel13ConvUniversalINS1_16ConvProblemShapeILNS1_8OperatorE1ELi3EEENS1_10collective14CollectiveConvINS1_47MainloopSm100TmaUmmaWarpSpecializedImplicitGemmILS5_1ELi26ELi3ELi1ELi2EN4cute5tupleIJNSA_1CILi2EEENSC_ILi1EEESE_EEEEENSB_IJNSC_ILi64EEESH_NSB_IJNSC_ILi32EEEEEEEEENS_10bfloat16_tESL_NSA_8TiledMMAINSA_8MMA_AtomIJNSA_20SM100_MMA_F16BF16_SSISL_SL_fLi64ELi64ELNSA_4UMMA5MajorE0ELSQ_1ELNSP_7ScaleInE0ELSR_0EEEEEENSA_6LayoutINSB_IJSE_SE_SE_EEENSB_IJNSC_ILi0EEESW_SW_EEEEENSB_IJNSA_10UnderscoreESZ_SZ_EEEEENS7_6detail27Sm100ImplicitGemmTileTraitsINSA_20SM90_TMA_LOAD_IM2COLENSA_14ComposedLayoutINSA_7SwizzleILi2ELi4ELi3EEENSA_18smem_ptr_flag_bitsILi16EEENSU_INSB_IJNSC_ILi8EEESI_EEENSB_IJSI_SE_EEEEEEEvEENS13_INSA_23SM90_TMA_LOAD_MULTICASTENS15_INS16_ILi3ELi4ELi3EEES19_NSU_INSB_IJSH_S1A_EEENSB_IJSE_SH_EEEEEEEvEEEENS_8epilogue10collective18CollectiveEpilogueINS1O_23Sm100TmaWarpSpecializedILi3ELi2ELi16ELb1ELb0EEEJSK_NSB_IJNSU_ISH_SE_EENSU_ISI_SE_EEEEESL_NSB_IJNSB_IJllllEEESE_SW_EEESL_S1X_NS1O_6fusion15FusionCallbacksIS1S_NS1Y_17LinearCombinationISL_fSL_fLNS_15FloatRoundStyleE2EEESK_S1V_JEEENSA_5SM1004TMEM4LOAD26SM100_TMEM_LOAD_16dp256b4xES14_S1E_NSA_17SM75_U32x4_LDSM_NENSA_21SM90_TMA_STORE_IM2COLES1E_NSA_17SM90_U32x4_STSM_NENSA_39AutoVectorizingCopyWithAssumedAlignmentILi128EEEEEEvvEEEEvNT_6ParamsE,"",@"SHT_CUDA_INFO"
	.sectionflags	@""
	.align	4


	//----- nvinfo : EIATTR_CUDA_API_VERSION
	.align		4
        /*0000*/ 	.byte	0x04, 0x37
        /*0002*/ 	.short	(.L_31 - .L_30)
.L_30:
        /*0004*/ 	.word	0x00000082


	//----- nvinfo : EIATTR_KPARAM_INFO
	.align		4
.L_31:
        /*0008*/ 	.byte	0x04, 0x17
        /*000a*/ 	.short	(.L_33 - .L_32)
.L_32:
        /*000c*/ 	.word	0x00000000
        /*0010*/ 	.short	0x0000
        /*0012*/ 	.short	0x0000
        /*0014*/ 	.byte	0x00, 0xf0, 0x01, 0x24


	//----- nvinfo : EIATTR_AT_ENTRY_FRAGMENTS
	.align		4
.L_33:
        /*0018*/ 	.byte	0x04, 0x4f
        /*001a*/ 	.short	(.L_35 - .L_34)


	//   ....[0]....
.L_34:
        /*001c*/ 	.word	0x00000006


	//----- nvinfo : EIATTR_RESERVED_SMEM_USED
	.align		4
.L_35:
        /*0020*/ 	.byte	0x01, 0x41
	.zero		2


	//----- nvinfo : EIATTR_SPARSE_MMA_MASK
	.align		4
        /*0024*/ 	.byte	0x03, 0x50
        /*0026*/ 	.short	0x0000


	//----- nvinfo : EIATTR_TCGEN05_1CTA_USED
	.align		4
        /*0028*/ 	.byte	0x01, 0x51
	.zero		2


	//----- nvinfo : EIATTR_MAXREG_COUNT
	.align		4
        /*002c*/ 	.byte	0x03, 0x1b
        /*002e*/ 	.short	0x00ff


	//----- nvinfo : EIATTR_NUM_BARRIERS
	.align		4
        /*0030*/ 	.byte	0x02, 0x4c
        /*0032*/ 	.byte	0x07
	.zero		1


	//----- nvinfo : EIATTR_EXTERNS
	.align		4
        /*0034*/ 	.byte	0x04, 0x0f
        /*0036*/ 	.short	(.L_37 - .L_36)


	//   ....[0]....
	.align		4
.L_36:
        /*0038*/ 	.word	index@(__assertfail)


	//----- nvinfo : EIATTR_MERCURY_ISA_VERSION
	.align		4
.L_37:
        /*003c*/ 	.byte	0x03, 0x5f
        /*003e*/ 	.short	0x0101


	//----- nvinfo : EIATTR_INT_WARP_WIDE_INSTR_OFFSETS
	.align		4
        /*0040*/ 	.byte	0x04, 0x31
        /*0042*/ 	.short	(.L_39 - .L_38)


	//   ....[0]....
.L_38:
        /*0044*/ 	.word	0x00004be0


	//   ....[1]....
        /*0048*/ 	.word	0x00004c00


	//   ....[2]....
        /*004c*/ 	.word	0x00004c30


	//   ....[3]....
        /*0050*/ 	.word	0x00005980


	//   ....[4]....
        /*0054*/ 	.word	0x00005ab0


	//   ....[5]....
        /*0058*/ 	.word	0x00005c50


	//   ....[6]....
        /*005c*/ 	.word	0x00005cd0


	//----- nvinfo : EIATTR_COOP_GROUP_MASK_REGIDS
	.align		4
.L_39:
        /*0060*/ 	.byte	0x04, 0x29
        /*0062*/ 	.short	(.L_41 - .L_40)


	//   ....[0]....
.L_40:
        /*0064*/ 	.word	0xffffffff


	//   ....[1]....
        /*0068*/ 	.word	0xffffffff


	//   ....[2]....
        /*006c*/ 	.word	0xffffffff


	//   ....[3]....
        /*0070*/ 	.word	0xffffffff


	//   ....[4]....
        /*0074*/ 	.word	0xffffffff


	//   ....[5]....
        /*0078*/ 	.word	0xffffffff


	//   ....[6]....
        /*007c*/ 	.word	0xffffffff


	//   ....[7]....
        /*0080*/ 	.word	0xffffffff


	//   ....[8]....
        /*0084*/ 	.word	0xffffffff


	//   ....[9]....
        /*0088*/ 	.word	0xffffffff


	//   ....[10]....
        /*008c*/ 	.word	0xffffffff


	//   ....[11]....
        /*0090*/ 	.word	0xffffffff


	//   ....[12]....
        /*0094*/ 	.word	0xffffffff


	//----- nvinfo : EIATTR_COOP_GROUP_INSTR_OFFSETS
	.align		4
.L_41:
        /*0098*/ 	.byte	0x04, 0x28
        /*009a*/ 	.short	(.L_43 - .L_42)


	//   ....[0]....
.L_42:
        /*009c*/ 	.word	0x00000090


	//   ....[1]....
        /*00a0*/ 	.word	0x00000500


	//   ....[2]....
        /*00a4*/ 	.word	0x00000980


	//   ....[3]....
        /*00a8*/ 	.word	0x00000b00


	//   ....[4]....
        /*00ac*/ 	.word	0x00000c00


	//   ....[5]....
        /*00b0*/ 	.word	0x00000d50


	//   ....[6]....
        /*00b4*/ 	.word	0x00000f50


	//   ....[7]....
        /*00b8*/ 	.word	0x00002790


	//   ....[8]....
        /*00bc*/ 	.word	0x00004000


	//   ....[9]....
        /*00c0*/ 	.word	0x00004210


	//   ....[10]....
        /*00c4*/ 	.word	0x00004240


	//   ....[11]....
        /*00c8*/ 	.word	0x00004ac0


	//   ....[12]....
        /*00cc*/ 	.word	0x00004d00


	//----- nvinfo : EIATTR_VRC_CTA_INIT_COUNT
	.align		4
.L_43:
        /*00d0*/ 	.byte	0x02, 0x4a
        /*00d2*/ 	.byte	0x80
	.zero		1


	//----- nvinfo : EIATTR_SYSCALL_OFFSETS
	.align		4
        /*00d4*/ 	.byte	0x04, 0x46
        /*00d6*/ 	.short	(.L_45 - .L_44)


	//   ....[0]....
.L_44:
        /*00d8*/ 	.word	0x00006a40


	//   ....[1]....
        /*00dc*/ 	.word	0x00006b30


	//   ....[2]....
        /*00e0*/ 	.word	0x00007510


	//   ....[3]....
        /*00e4*/ 	.word	0x00007e90


	//----- nvinfo : EIATTR_MBARRIER_INSTR_OFFSETS
	.align		4
.L_45:
        /*00e8*/ 	.byte	0x04, 0x39
        /*00ea*/ 	.short	(.L_47 - .L_46)


	//   ....[0]....
.L_46:
        /*00ec*/ 	.word	0x00000620
        /*00f0*/ 	.word	0x000000ff
        /*00f4*/ 	.word	0x00000000
        /*00f8*/ 	.short	0x0100
        /*00fa*/ 	.byte	0x04
	.zero		1


	//   ....[1]....
        /*00fc*/ 	.word	0x00000630
        /*0100*/ 	.word	0x000000ff
        /*0104*/ 	.word	0x000000d0
        /*0108*/ 	.short	0x0100
        /*010a*/ 	.byte	0x04
	.zero		1


	//   ....[2]....
        /*010c*/ 	.word	0x00000640
        /*0110*/ 	.word	0x000000ff
        /*0114*/ 	.word	0x00000008
        /*0118*/ 	.short	0x0100
        /*011a*/ 	.byte	0x04
	.zero		1


	//   ....[3]....
        /*011c*/ 	.word	0x00000650
        /*0120*/ 	.word	0x000000ff
        /*0124*/ 	.word	0x000000d8
        /*0128*/ 	.short	0x0100
        /*012a*/ 	.byte	0x04
	.zero		1


	//   ....[4]....
        /*012c*/ 	.word	0x00000660
        /*0130*/ 	.word	0x000000ff
        /*0134*/ 	.word	0x00000010
        /*0138*/ 	.short	0x0100
        /*013a*/ 	.byte	0x04
	.zero		1


	//   ....[5]....
        /*013c*/ 	.word	0x00000670
        /*0140*/ 	.word	0x000000ff
        /*0144*/ 	.word	0x000000e0
        /*0148*/ 	.short	0x0100
        /*014a*/ 	.byte	0x04
	.zero		1


	//   ....[6]....
        /*014c*/ 	.word	0x00000680
        /*0150*/ 	.word	0x000000ff
        /*0154*/ 	.word	0x00000018
        /*0158*/ 	.short	0x0100
        /*015a*/ 	.byte	0x04
	.zero		1


	//   ....[7]....
        /*015c*/ 	.word	0x00000690
        /*0160*/ 	.word	0x000000ff
        /*0164*/ 	.word	0x000000e8
        /*0168*/ 	.short	0x0100
        /*016a*/ 	.byte	0x04
	.zero		1


	//   ....[8]....
        /*016c*/ 	.word	0x000006a0
        /*0170*/ 	.word	0x000000ff
        /*0174*/ 	.word	0x00000020
        /*0178*/ 	.short	0x0100
        /*017a*/ 	.byte	0x04
	.zero		1


	//   ....[9]....
        /*017c*/ 	.word	0x000006b0
        /*0180*/ 	.word	0x000000ff
        /*0184*/ 	.word	0x000000f0
        /*0188*/ 	.short	0x0100
        /*018a*/ 	.byte	0x04
	.zero		1


	//   ....[10]....
        /*018c*/ 	.word	0x000006c0
        /*0190*/ 	.word	0x000000ff
        /*0194*/ 	.word	0x00000028
        /*0198*/ 	.short	0x0100
        /*019a*/ 	.byte	0x04
	.zero		1


	//   ....[11]....
        /*019c*/ 	.word	0x000006d0
        /*01a0*/ 	.word	0x000000ff
        /*01a4*/ 	.word	0x000000f8
        /*01a8*/ 	.short	0x0100
        /*01aa*/ 	.byte	0x04
	.zero		1


	//   ....[12]....
        /*01ac*/ 	.word	0x000006e0
        /*01b0*/ 	.word	0x000000ff
        /*01b4*/ 	.word	0x00000030
        /*01b8*/ 	.short	0x0100
        /*01ba*/ 	.byte	0x04
	.zero		1


	//   ....[13]....
        /*01bc*/ 	.word	0x000006f0
        /*01c0*/ 	.word	0x000000ff
        /*01c4*/ 	.word	0x00000100
        /*01c8*/ 	.short	0x0100
        /*01ca*/ 	.byte	0x04
	.zero		1


	//   ....[14]....
        /*01cc*/ 	.word	0x00000700
        /*01d0*/ 	.word	0x000000ff
        /*01d4*/ 	.word	0x00000038
        /*01d8*/ 	.short	0x0100
        /*01da*/ 	.byte	0x04
	.zero		1


	//   ....[15]....
        /*01dc*/ 	.word	0x00000710
        /*01e0*/ 	.word	0x000000ff
        /*01e4*/ 	.word	0x00000108
        /*01e8*/ 	.short	0x0100
        /*01ea*/ 	.byte	0x04
	.zero		1


	//   ....[16]....
        /*01ec*/ 	.word	0x00000720
        /*01f0*/ 	.word	0x000000ff
        /*01f4*/ 	.word	0x00000040
        /*01f8*/ 	.short	0x0100
        /*01fa*/ 	.byte	0x04
	.zero		1


	//   ....[17]....
        /*01fc*/ 	.word	0x00000730
        /*0200*/ 	.word	0x000000ff
        /*0204*/ 	.word	0x00000110
        /*0208*/ 	.short	0x0100
        /*020a*/ 	.byte	0x04
	.zero		1


	//   ....[18]....
        /*020c*/ 	.word	0x00000740
        /*0210*/ 	.word	0x000000ff
        /*0214*/ 	.word	0x00000048
        /*0218*/ 	.short	0x0100
        /*021a*/ 	.byte	0x04
	.zero		1


	//   ....[19]....
        /*021c*/ 	.word	0x00000750
        /*0220*/ 	.word	0x000000ff
        /*0224*/ 	.word	0x00000118
        /*0228*/ 	.short	0x0100
        /*022a*/ 	.byte	0x04
	.zero		1


	//   ....[20]....
        /*022c*/ 	.word	0x00000760
        /*0230*/ 	.word	0x000000ff
        /*0234*/ 	.word	0x00000050
        /*0238*/ 	.short	0x0100
        /*023a*/ 	.byte	0x04
	.zero		1


	//   ....[21]....
        /*023c*/ 	.word	0x00000770
        /*0240*/ 	.word	0x000000ff
        /*0244*/ 	.word	0x00000120
        /*0248*/ 	.short	0x0100
        /*024a*/ 	.byte	0x04
	.zero		1


	//   ....[22]....
        /*024c*/ 	.word	0x00000780
        /*0250*/ 	.word	0x000000ff
        /*0254*/ 	.word	0x00000058
        /*0258*/ 	.short	0x0100
        /*025a*/ 	.byte	0x04
	.zero		1


	//   ....[23]....
        /*025c*/ 	.word	0x00000790
        /*0260*/ 	.word	0x000000ff
        /*0264*/ 	.word	0x00000128
        /*0268*/ 	.short	0x0100
        /*026a*/ 	.byte	0x04
	.zero		1


	//   ....[24]....
        /*026c*/ 	.word	0x000007a0
        /*0270*/ 	.word	0x000000ff
        /*0274*/ 	.word	0x00000060
        /*0278*/ 	.short	0x0100
        /*027a*/ 	.byte	0x04
	.zero		1


	//   ....[25]....
        /*027c*/ 	.word	0x000007b0
        /*0280*/ 	.word	0x000000ff
        /*0284*/ 	.word	0x00000130
        /*0288*/ 	.short	0x0100
        /*028a*/ 	.byte	0x04
	.zero		1


	//   ....[26]....
        /*028c*/ 	.word	0x000007c0
        /*0290*/ 	.word	0x000000ff
        /*0294*/ 	.word	0x00000068
        /*0298*/ 	.short	0x0100
        /*029a*/ 	.byte	0x04
	.zero		1


	//   ....[27]....
        /*029c*/ 	.word	0x000007d0
        /*02a0*/ 	.word	0x000000ff
        /*02a4*/ 	.word	0x00000138
        /*02a8*/ 	.short	0x0100
        /*02aa*/ 	.byte	0x04
	.zero		1


	//   ....[28]....
        /*02ac*/ 	.word	0x000007e0
        /*02b0*/ 	.word	0x000000ff
        /*02b4*/ 	.word	0x00000070
        /*02b8*/ 	.short	0x0100
        /*02ba*/ 	.byte	0x04
	.zero		1


	//   ....[29]....
        /*02bc*/ 	.word	0x000007f0
        /*02c0*/ 	.word	0x000000ff
        /*02c4*/ 	.word	0x00000140
        /*02c8*/ 	.short	0x0100
        /*02ca*/ 	.byte	0x04
	.zero		1


	//   ....[30]....
        /*02cc*/ 	.word	0x00000800
        /*02d0*/ 	.word	0x000000ff
        /*02d4*/ 	.word	0x00000078
        /*02d8*/ 	.short	0x0100
        /*02da*/ 	.byte	0x04
	.zero		1


	//   ....[31]....
        /*02dc*/ 	.word	0x00000810
        /*02e0*/ 	.word	0x000000ff
        /*02e4*/ 	.word	0x00000148
        /*02e8*/ 	.short	0x0100
        /*02ea*/ 	.byte	0x04
	.zero		1


	//   ....[32]....
        /*02ec*/ 	.word	0x00000820
        /*02f0*/ 	.word	0x000000ff
        /*02f4*/ 	.word	0x00000080
        /*02f8*/ 	.short	0x0100
        /*02fa*/ 	.byte	0x04
	.zero		1


	//   ....[33]....
        /*02fc*/ 	.word	0x00000830
        /*0300*/ 	.word	0x000000ff
        /*0304*/ 	.word	0x00000150
        /*0308*/ 	.short	0x0100
        /*030a*/ 	.byte	0x04
	.zero		1


	//   ....[34]....
        /*030c*/ 	.word	0x00000840
        /*0310*/ 	.word	0x000000ff
        /*0314*/ 	.word	0x00000088
        /*0318*/ 	.short	0x0100
        /*031a*/ 	.byte	0x04
	.zero		1


	//   ....[35]....
        /*031c*/ 	.word	0x00000850
        /*0320*/ 	.word	0x000000ff
        /*0324*/ 	.word	0x00000158
        /*0328*/ 	.short	0x0100
        /*032a*/ 	.byte	0x04
	.zero		1


	//   ....[36]....
        /*032c*/ 	.word	0x00000860
        /*0330*/ 	.word	0x000000ff
        /*0334*/ 	.word	0x00000090
        /*0338*/ 	.short	0x0100
        /*033a*/ 	.byte	0x04
	.zero		1


	//   ....[37]....
        /*033c*/ 	.word	0x00000870
        /*0340*/ 	.word	0x000000ff
        /*0344*/ 	.word	0x00000160
        /*0348*/ 	.short	0x0100
        /*034a*/ 	.byte	0x04
	.zero		1


	//   ....[38]....
        /*034c*/ 	.word	0x00000880
        /*0350*/ 	.word	0x000000ff
        /*0354*/ 	.word	0x00000098
        /*0358*/ 	.short	0x0100
        /*035a*/ 	.byte	0x04
	.zero		1


	//   ....[39]....
        /*035c*/ 	.word	0x00000890
        /*0360*/ 	.word	0x000000ff
        /*0364*/ 	.word	0x00000168
        /*0368*/ 	.short	0x0100
        /*036a*/ 	.byte	0x04
	.zero		1


	//   ....[40]....
        /*036c*/ 	.word	0x000008a0
        /*0370*/ 	.word	0x000000ff
        /*0374*/ 	.word	0x000000a0
        /*0378*/ 	.short	0x0100
        /*037a*/ 	.byte	0x04
	.zero		1


	//   ....[41]....
        /*037c*/ 	.word	0x000008b0
        /*0380*/ 	.word	0x000000ff
        /*0384*/ 	.word	0x00000170
        /*0388*/ 	.short	0x0100
        /*038a*/ 	.byte	0x04
	.zero		1


	//   ....[42]....
        /*038c*/ 	.word	0x000008c0
        /*0390*/ 	.word	0x000000ff
        /*0394*/ 	.word	0x000000a8
        /*0398*/ 	.short	0x0100
        /*039a*/ 	.byte	0x04
	.zero		1


	//   ....[43]....
        /*039c*/ 	.word	0x000008d0
        /*03a0*/ 	.word	0x000000ff
        /*03a4*/ 	.word	0x00000178
        /*03a8*/ 	.short	0x0100
        /*03aa*/ 	.byte	0x04
	.zero		1


	//   ....[44]....
        /*03ac*/ 	.word	0x000008e0
        /*03b0*/ 	.word	0x000000ff
        /*03b4*/ 	.word	0x000000b0
        /*03b8*/ 	.short	0x0100
        /*03ba*/ 	.byte	0x04
	.zero		1


	//   ....[45]....
        /*03bc*/ 	.word	0x000008f0
        /*03c0*/ 	.word	0x000000ff
        /*03c4*/ 	.word	0x00000180
        /*03c8*/ 	.short	0x0100
        /*03ca*/ 	.byte	0x04
	.zero		1


	//   ....[46]....
        /*03cc*/ 	.word	0x00000900
        /*03d0*/ 	.word	0x000000ff
        /*03d4*/ 	.word	0x000000b8
        /*03d8*/ 	.short	0x0100
        /*03da*/ 	.byte	0x04
	.zero		1


	//   ....[47]....
        /*03dc*/ 	.word	0x00000910
        /*03e0*/ 	.word	0x000000ff
        /*03e4*/ 	.word	0x00000188
        /*03e8*/ 	.short	0x0100
        /*03ea*/ 	.byte	0x04
	.zero		1


	//   ....[48]....
        /*03ec*/ 	.word	0x00000920
        /*03f0*/ 	.word	0x000000ff
        /*03f4*/ 	.word	0x000000c0
        /*03f8*/ 	.short	0x0100
        /*03fa*/ 	.byte	0x04
	.zero		1


	//   ....[49]....
        /*03fc*/ 	.word	0x00000930
        /*0400*/ 	.word	0x000000ff
        /*0404*/ 	.word	0x00000190
        /*0408*/ 	.short	0x0100
        /*040a*/ 	.byte	0x04
	.zero		1


	//   ....[50]....
        /*040c*/ 	.word	0x00000940
        /*0410*/ 	.word	0x000000ff
        /*0414*/ 	.word	0x000000c8
        /*0418*/ 	.short	0x0100
        /*041a*/ 	.byte	0x04
	.zero		1


	//   ....[51]....
        /*041c*/ 	.word	0x00000950
        /*0420*/ 	.word	0x000000ff
        /*0424*/ 	.word	0x00000198
        /*0428*/ 	.short	0x0100
        /*042a*/ 	.byte	0x04
	.zero		1


	//   ....[52]....
        /*042c*/ 	.word	0x00000a90
        /*0430*/ 	.word	0x000000ff
        /*0434*/ 	.word	0x000001a0
        /*0438*/ 	.short	0x0100
        /*043a*/ 	.byte	0x04
	.zero		1


	//   ....[53]....
        /*043c*/ 	.word	0x00000aa0
        /*0440*/ 	.word	0x000000ff
        /*0444*/ 	.word	0x000001b8
        /*0448*/ 	.short	0x0100
        /*044a*/ 	.byte	0x04
	.zero		1


	//   ....[54]....
        /*044c*/ 	.word	0x00000ab0
        /*0450*/ 	.word	0x000000ff
        /*0454*/ 	.word	0x000001a8
        /*0458*/ 	.short	0x0100
        /*045a*/ 	.byte	0x04
	.zero		1


	//   ....[55]....
        /*045c*/ 	.word	0x00000ac0
        /*0460*/ 	.word	0x000000ff
        /*0464*/ 	.word	0x000001c0
        /*0468*/ 	.short	0x0100
        /*046a*/ 	.byte	0x04
	.zero		1


	//   ....[56]....
        /*046c*/ 	.word	0x00000ad0
        /*0470*/ 	.word	0x000000ff
        /*0474*/ 	.word	0x000001b0
        /*0478*/ 	.short	0x0100
        /*047a*/ 	.byte	0x04
	.zero		1


	//   ....[57]....
        /*047c*/ 	.word	0x00000ae0
        /*0480*/ 	.word	0x000000ff
        /*0484*/ 	.word	0x000001c8
        /*0488*/ 	.short	0x0100
        /*048a*/ 	.byte	0x04
	.zero		1


	//   ....[58]....
        /*048c*/ 	.word	0x00000bd0
        /*0490*/ 	.word	0x000000ff
        /*0494*/ 	.word	0x000001d0
        /*0498*/ 	.short	0x0100
        /*049a*/ 	.byte	0x06
	.zero		1


	//   ....[59]....
        /*049c*/ 	.word	0x00000be0
        /*04a0*/ 	.word	0x000000ff
        /*04a4*/ 	.word	0x000001d8
        /*04a8*/ 	.short	0x0100
        /*04aa*/ 	.byte	0x06
	.zero		1


	//   ....[60]....
        /*04ac*/ 	.word	0x00000d20
        /*04b0*/ 	.word	0x000000ff
        /*04b4*/ 	.word	0x000001e0
        /*04b8*/ 	.short	0x0100
        /*04ba*/ 	.byte	0x06
	.zero		1


	//   ....[61]....
        /*04bc*/ 	.word	0x00000d30
        /*04c0*/ 	.word	0x000000ff
        /*04c4*/ 	.word	0x000001e8
        /*04c8*/ 	.short	0x0100
        /*04ca*/ 	.byte	0x06
	.zero		1


	//   ....[62]....
        /*04cc*/ 	.word	0x00000e60
        /*04d0*/ 	.word	0x000000ff
        /*04d4*/ 	.word	0x000001f0
        /*04d8*/ 	.short	0x0100
        /*04da*/ 	.byte	0x04
	.zero		1


	//   ....[63]....
        /*04dc*/ 	.word	0x00000e70
        /*04e0*/ 	.word	0x000000ff
        /*04e4*/ 	.word	0x00000200
        /*04e8*/ 	.short	0x0100
        /*04ea*/ 	.byte	0x04
	.zero		1


	//   ....[64]....
        /*04ec*/ 	.word	0x00000e80
        /*04f0*/ 	.word	0x000000ff
        /*04f4*/ 	.word	0x000001f8
        /*04f8*/ 	.short	0x0100
        /*04fa*/ 	.byte	0x04
	.zero		1


	//   ....[65]....
        /*04fc*/ 	.word	0x00000e90
        /*0500*/ 	.word	0x000000ff
        /*0504*/ 	.word	0x00000208
        /*0508*/ 	.short	0x0100
        /*050a*/ 	.byte	0x04
	.zero		1


	//   ....[66]....
        /*050c*/ 	.word	0x000019e0
        /*0510*/ 	.word	0x000000ff
        /*0514*/ 	.word	0x000000d0
        /*0518*/ 	.short	0x010a
        /*051a*/ 	.byte	0x04
	.zero		1


	//   ....[67]....
        /*051c*/ 	.word	0x00001ce0
        /*0520*/ 	.word	0x000000ff
        /*0524*/ 	.word	0x000000d0
        /*0528*/ 	.short	0x010a
        /*052a*/ 	.byte	0x09
	.zero		1


	//   ....[68]....
        /*052c*/ 	.word	0x00001e70
        /*0530*/ 	.word	0x000000ff
        /*0534*/ 	.word	0x000000d0
        /*0538*/ 	.short	0x010a
        /*053a*/ 	.byte	0x08
	.zero		1


	//   ....[69]....
        /*053c*/ 	.word	0x000020c0
        /*0540*/ 	.word	0x000000ff
        /*0544*/ 	.word	0x000001d8
        /*0548*/ 	.short	0x0101
        /*054a*/ 	.byte	0x1d
	.zero		1


	//   ....[70]....
        /*054c*/ 	.word	0x000020e0
        /*0550*/ 	.word	0x000000ff
        /*0554*/ 	.word	0x000000d0
        /*0558*/ 	.short	0x010a
        /*055a*/ 	.byte	0x04
	.zero		1


	//   ....[71]....
        /*055c*/ 	.word	0x000023b0
        /*0560*/ 	.word	0x000000ff
        /*0564*/ 	.word	0x000000d0
        /*0568*/ 	.short	0x010a
        /*056a*/ 	.byte	0x09
	.zero		1


	//   ....[72]....
        /*056c*/ 	.word	0x00002540
        /*0570*/ 	.word	0x000000ff
        /*0574*/ 	.word	0x000000d0
        /*0578*/ 	.short	0x010a
        /*057a*/ 	.byte	0x08
	.zero		1


	//   ....[73]....
        /*057c*/ 	.word	0x000027a0
        /*0580*/ 	.word	0x000000ff
        /*0584*/ 	.word	0x000001e0
        /*0588*/ 	.short	0x010a
        /*058a*/ 	.byte	0x1d
	.zero		1


	//   ....[74]....
        /*058c*/ 	.word	0x00002860
        /*0590*/ 	.word	0x000000ff
        /*0594*/ 	.word	0x00000000
        /*0598*/ 	.short	0x0101
        /*059a*/ 	.byte	0x04
	.zero		1


	//   ....[75]....
        /*059c*/ 	.word	0x00002e50
        /*05a0*/ 	.word	0x000000ff
        /*05a4*/ 	.word	0x00000000
        /*05a8*/ 	.short	0x010a
        /*05aa*/ 	.byte	0x04
	.zero		1


	//   ....[76]....
        /*05ac*/ 	.word	0x00002ee0
        /*05b0*/ 	.word	0x000000ff
        /*05b4*/ 	.word	0x00000000
        /*05b8*/ 	.short	0x010a
        /*05ba*/ 	.byte	0x05
	.zero		1


	//   ....[77]....
        /*05bc*/ 	.word	0x00002f70
        /*05c0*/ 	.word	0x000000ff
        /*05c4*/ 	.word	0x00000000
        /*05c8*/ 	.short	0x010a
        /*05ca*/ 	.byte	0x05
	.zero		1


	//   ....[78]....
        /*05cc*/ 	.word	0x00003000
        /*05d0*/ 	.word	0x000000ff
        /*05d4*/ 	.word	0x00000000
        /*05d8*/ 	.short	0x010a
        /*05da*/ 	.byte	0x05
	.zero		1


	//   ....[79]....
        /*05dc*/ 	.word	0x00003090
        /*05e0*/ 	.word	0x000000ff
        /*05e4*/ 	.word	0x00000000
        /*05e8*/ 	.short	0x010a
        /*05ea*/ 	.byte	0x05
	.zero		1


	//   ....[80]....
        /*05ec*/ 	.word	0x00003120
        /*05f0*/ 	.word	0x000000ff
        /*05f4*/ 	.word	0x00000000
        /*05f8*/ 	.short	0x010a
        /*05fa*/ 	.byte	0x05
	.zero		1


	//   ....[81]....
        /*05fc*/ 	.word	0x000031b0
        /*0600*/ 	.word	0x000000ff
        /*0604*/ 	.word	0x00000000
        /*0608*/ 	.short	0x010a
        /*060a*/ 	.byte	0x05
	.zero		1


	//   ....[82]....
        /*060c*/ 	.word	0x00003240
        /*0610*/ 	.word	0x000000ff
        /*0614*/ 	.word	0x00000000
        /*0618*/ 	.short	0x010a
        /*061a*/ 	.byte	0x05
	.zero		1


	//   ....[83]....
        /*061c*/ 	.word	0x000032d0
        /*0620*/ 	.word	0x000000ff
        /*0624*/ 	.word	0x00000000
        /*0628*/ 	.short	0x010a
        /*062a*/ 	.byte	0x05
	.zero		1


	//   ....[84]....
        /*062c*/ 	.word	0x00003360
        /*0630*/ 	.word	0x000000ff
        /*0634*/ 	.word	0x00000000
        /*0638*/ 	.short	0x010a
        /*063a*/ 	.byte	0x05
	.zero		1


	//   ....[85]....
        /*063c*/ 	.word	0x000033f0
        /*0640*/ 	.word	0x000000ff
        /*0644*/ 	.word	0x00000000
        /*0648*/ 	.short	0x010a
        /*064a*/ 	.byte	0x05
	.zero		1


	//   ....[86]....
        /*064c*/ 	.word	0x00003480
        /*0650*/ 	.word	0x000000ff
        /*0654*/ 	.word	0x00000000
        /*0658*/ 	.short	0x010a
        /*065a*/ 	.byte	0x05
	.zero		1


	//   ....[87]....
        /*065c*/ 	.word	0x00003510
        /*0660*/ 	.word	0x000000ff
        /*0664*/ 	.word	0x00000000
        /*0668*/ 	.short	0x010a
        /*066a*/ 	.byte	0x05
	.zero		1


	//   ....[88]....
        /*066c*/ 	.word	0x000035a0
        /*0670*/ 	.word	0x000000ff
        /*0674*/ 	.word	0x00000000
        /*0678*/ 	.short	0x010a
        /*067a*/ 	.byte	0x05
	.zero		1


	//   ....[89]....
        /*067c*/ 	.word	0x00003630
        /*0680*/ 	.word	0x000000ff
        /*0684*/ 	.word	0x00000000
        /*0688*/ 	.short	0x010a
        /*068a*/ 	.byte	0x05
	.zero		1


	//   ....[90]....
        /*068c*/ 	.word	0x000036c0
        /*0690*/ 	.word	0x000000ff
        /*0694*/ 	.word	0x00000000
        /*0698*/ 	.short	0x010a
        /*069a*/ 	.byte	0x05
	.zero		1


	//   ....[91]....
        /*069c*/ 	.word	0x00003750
        /*06a0*/ 	.word	0x000000ff
        /*06a4*/ 	.word	0x00000000
        /*06a8*/ 	.short	0x010a
        /*06aa*/ 	.byte	0x05
	.zero		1


	//   ....[92]....
        /*06ac*/ 	.word	0x000037e0
        /*06b0*/ 	.word	0x000000ff
        /*06b4*/ 	.word	0x00000000
        /*06b8*/ 	.short	0x010a
        /*06ba*/ 	.byte	0x05
	.zero		1


	//   ....[93]....
        /*06bc*/ 	.word	0x00003870
        /*06c0*/ 	.word	0x000000ff
        /*06c4*/ 	.word	0x00000000
        /*06c8*/ 	.short	0x010a
        /*06ca*/ 	.byte	0x05
	.zero		1


	//   ....[94]....
        /*06cc*/ 	.word	0x00003900
        /*06d0*/ 	.word	0x000000ff
        /*06d4*/ 	.word	0x00000000
        /*06d8*/ 	.short	0x010a
        /*06da*/ 	.byte	0x05
	.zero		1


	//   ....[95]....
        /*06dc*/ 	.word	0x00003990
        /*06e0*/ 	.word	0x000000ff
        /*06e4*/ 	.word	0x00000000
        /*06e8*/ 	.short	0x010a
        /*06ea*/ 	.byte	0x05
	.zero		1


	//   ....[96]....
        /*06ec*/ 	.word	0x00003a20
        /*06f0*/ 	.word	0x000000ff
        /*06f4*/ 	.word	0x00000000
        /*06f8*/ 	.short	0x010a
        /*06fa*/ 	.byte	0x05
	.zero		1


	//   ....[97]....
        /*06fc*/ 	.word	0x00003ab0
        /*0700*/ 	.word	0x000000ff
        /*0704*/ 	.word	0x00000000
        /*0708*/ 	.short	0x010a
        /*070a*/ 	.byte	0x05
	.zero		1


	//   ....[98]....
        /*070c*/ 	.word	0x00003b40
        /*0710*/ 	.word	0x000000ff
        /*0714*/ 	.word	0x00000000
        /*0718*/ 	.short	0x010a
        /*071a*/ 	.byte	0x05
	.zero		1


	//   ....[99]....
        /*071c*/ 	.word	0x00003bd0
        /*0720*/ 	.word	0x000000ff
        /*0724*/ 	.word	0x00000000
        /*0728*/ 	.short	0x010a
        /*072a*/ 	.byte	0x05
	.zero		1


	//   ....[100]....
        /*072c*/ 	.word	0x00003c70
        /*0730*/ 	.word	0x00000000
        /*0734*/ 	.word	0x00000000
        /*0738*/ 	.short	0x010a
        /*073a*/ 	.byte	0xff
	.zero		1


	//   ....[101]....
        /*073c*/ 	.word	0x00003dc0
        /*0740*/ 	.word	0x000000ff
        /*0744*/ 	.word	0x000001e8
        /*0748*/ 	.short	0x010a
        /*074a*/ 	.byte	0x04
	.zero		1


	//   ....[102]....
        /*074c*/ 	.word	0x00003e60
        /*0750*/ 	.word	0x000000ff
        /*0754*/ 	.word	0x000001e0
        /*0758*/ 	.short	0x010a
        /*075a*/ 	.byte	0x04
	.zero		1


	//   ....[103]....
        /*075c*/ 	.word	0x00003f00
        /*0760*/ 	.word	0x000000ff
        /*0764*/ 	.word	0x00000000
        /*0768*/ 	.short	0x0101
        /*076a*/ 	.byte	0x05
	.zero		1


	//   ....[104]....
        /*076c*/ 	.word	0x00003f40
        /*0770*/ 	.word	0x000000ff
        /*0774*/ 	.word	0x000001e8
        /*0778*/ 	.short	0x0106
        /*077a*/ 	.byte	0x04
	.zero		1


	//   ....[105]....
        /*077c*/ 	.word	0x00003f80
        /*0780*/ 	.word	0x00000000
        /*0784*/ 	.word	0x000001e8
        /*0788*/ 	.short	0x010a
        /*078a*/ 	.byte	0xff
	.zero		1


	//   ....[106]....
        /*078c*/ 	.word	0x000044c0
        /*0790*/ 	.word	0x000000ff
        /*0794*/ 	.word	0x000001e0
        /*0798*/ 	.short	0x010a
        /*079a*/ 	.byte	0x12
	.zero		1


	//   ....[107]....
        /*079c*/ 	.word	0x00004570
        /*07a0*/ 	.word	0x000000ff
        /*07a4*/ 	.word	0x00000000
        /*07a8*/ 	.short	0x0101
        /*07aa*/ 	.byte	0x1c
	.zero		1


	//   ....[108]....
        /*07ac*/ 	.word	0x00004580
        /*07b0*/ 	.word	0x000000ff
        /*07b4*/ 	.word	0x00000200
        /*07b8*/ 	.short	0x010a
        /*07ba*/ 	.byte	0x17
	.zero		1


	//   ....[109]....
        /*07bc*/ 	.word	0x00004640
        /*07c0*/ 	.word	0x000000ff
        /*07c4*/ 	.word	0x00000000
        /*07c8*/ 	.short	0x010a
        /*07ca*/ 	.byte	0x04
	.zero		1


	//   ....[110]....
        /*07cc*/ 	.word	0x00004680
        /*07d0*/ 	.word	0x000000ff
        /*07d4*/ 	.word	0x00000000
        /*07d8*/ 	.short	0x010a
        /*07da*/ 	.byte	0x10
	.zero		1


	//   ....[111]....
        /*07dc*/ 	.word	0x000047c0
        /*07e0*/ 	.word	0x000000ff
        /*07e4*/ 	.word	0x00000000
        /*07e8*/ 	.short	0x010a
        /*07ea*/ 	.byte	0x04
	.zero		1


	//   ....[112]....
        /*07ec*/ 	.word	0x00004a10
        /*07f0*/ 	.word	0x000000ff
        /*07f4*/ 	.word	0x00000000
        /*07f8*/ 	.short	0x010a
        /*07fa*/ 	.byte	0x04
	.zero		1


	//   ....[113]....
        /*07fc*/ 	.word	0x00004aa0
        /*0800*/ 	.word	0x000000ff
        /*0804*/ 	.word	0x00000000
        /*0808*/ 	.short	0x010a
        /*080a*/ 	.byte	0x04
	.zero		1


	//   ....[114]....
        /*080c*/ 	.word	0x00005010
        /*0810*/ 	.word	0x000000ff
        /*0814*/ 	.word	0x000001e0
        /*0818*/ 	.short	0x010a
        /*081a*/ 	.byte	0x18
	.zero		1


	//   ....[115]....
        /*081c*/ 	.word	0x000050b0
        /*0820*/ 	.word	0x000000ff
        /*0824*/ 	.word	0x00000000
        /*0828*/ 	.short	0x0101
        /*082a*/ 	.byte	0x25
	.zero		1


	//   ....[116]....
        /*082c*/ 	.word	0x000055f0
        /*0830*/ 	.word	0x000000ff
        /*0834*/ 	.word	0x000001d8
        /*0838*/ 	.short	0x010a
        /*083a*/ 	.byte	0x18
	.zero		1


	//   ....[117]....
        /*083c*/ 	.word	0x000057e0
        /*0840*/ 	.word	0x000000ff
        /*0844*/ 	.word	0x000001b8
        /*0848*/ 	.short	0x010a
        /*084a*/ 	.byte	0x07
	.zero		1


	//   ....[118]....
        /*084c*/ 	.word	0x00005b40
        /*0850*/ 	.word	0x000000ff
        /*0854*/ 	.word	0x000001a0
        /*0858*/ 	.short	0x010b
        /*085a*/ 	.byte	0x07
	.zero		1


	//   ....[119]....
        /*085c*/ 	.word	0x00005b50
        /*0860*/ 	.word	0x000000ff
        /*0864*/ 	.word	0x00000000
        /*0868*/ 	.short	0x0101
        /*086a*/ 	.byte	0x06
	.zero		1


	//   ....[120]....
        /*086c*/ 	.word	0x00005b60
        /*0870*/ 	.word	0x000000ff
        /*0874*/ 	.word	0x000001b8
        /*0878*/ 	.short	0x010a
        /*087a*/ 	.byte	0x04
	.zero		1


	//   ....[121]....
        /*087c*/ 	.word	0x00005d70
        /*0880*/ 	.word	0x000000ff
        /*0884*/ 	.word	0x000001a0
        /*0888*/ 	.short	0x010b
        /*088a*/ 	.byte	0x04
	.zero		1


	//   ....[122]....
        /*088c*/ 	.word	0x00005d80
        /*0890*/ 	.word	0x000000ff
        /*0894*/ 	.word	0x00000000
        /*0898*/ 	.short	0x0101
        /*089a*/ 	.byte	0x05
	.zero		1


	//   ....[123]....
        /*089c*/ 	.word	0x00005dd0
        /*08a0*/ 	.word	0x000000ff
        /*08a4*/ 	.word	0x00000000
        /*08a8*/ 	.short	0x010a
        /*08aa*/ 	.byte	0x04
	.zero		1


	//   ....[124]....
        /*08ac*/ 	.word	0x00005e60
        /*08b0*/ 	.word	0x000000ff
        /*08b4*/ 	.word	0x00000000
        /*08b8*/ 	.short	0x010a
        /*08ba*/ 	.byte	0x05
	.zero		1


	//   ....[125]....
        /*08bc*/ 	.word	0x00005f00
        /*08c0*/ 	.word	0x00000000
        /*08c4*/ 	.word	0x00000000
        /*08c8*/ 	.short	0x010a
        /*08ca*/ 	.byte	0xff
	.zero		1


	//   ....[126]....
        /*08cc*/ 	.word	0x000062c0
        /*08d0*/ 	.word	0x000000ff
        /*08d4*/ 	.word	0x000001e0
        /*08d8*/ 	.short	0x010a
        /*08da*/ 	.byte	0x31
	.zero		1


	//   ....[127]....
        /*08dc*/ 	.word	0x00006390
        /*08e0*/ 	.word	0x000000ff
        /*08e4*/ 	.word	0x00000000
        /*08e8*/ 	.short	0x0101
        /*08ea*/ 	.byte	0x04
	.zero		1


	//   ....[128]....
        /*08ec*/ 	.word	0x00007020
        /*08f0*/ 	.word	0x00000000
        /*08f4*/ 	.word	0x000001a0
        /*08f8*/ 	.short	0x010a
        /*08fa*/ 	.byte	0xff
	.zero		1


	//   ....[129]....
        /*08fc*/ 	.word	0x000070b0
        /*0900*/ 	.word	0x0000001b
        /*0904*/ 	.word	0x000001f0
        /*0908*/ 	.short	0x010a
        /*090a*/ 	.byte	0xff
	.zero		1


	//   ....[130]....
        /*090c*/ 	.word	0x00007260
        /*0910*/ 	.word	0x00000000
        /*0914*/ 	.word	0x000001a0
        /*0918*/ 	.short	0x010a
        /*091a*/ 	.byte	0xff
	.zero		1


	//   ....[131]....
        /*091c*/ 	.word	0x000073f0
        /*0920*/ 	.word	0x0000001b
        /*0924*/ 	.word	0x000001f0
        /*0928*/ 	.short	0x010a
        /*092a*/ 	.byte	0xff
	.zero		1


	//   ....[132]....
        /*092c*/ 	.word	0x00007bf0
        /*0930*/ 	.word	0x00000000
        /*0934*/ 	.word	0x00000000
        /*0938*/ 	.short	0x0101
        /*093a*/ 	.byte	0xff
	.zero		1


	//   ....[133]....
        /*093c*/ 	.word	0x00007c00
        /*0940*/ 	.word	0x00000003
        /*0944*/ 	.word	0x000001a0
        /*0948*/ 	.short	0x010a
        /*094a*/ 	.byte	0xff
	.zero		1


	//   ....[134]....
        /*094c*/ 	.word	0x00007cc0
        /*0950*/ 	.word	0x00000003
        /*0954*/ 	.word	0x000001a0
        /*0958*/ 	.short	0x010a
        /*095a*/ 	.byte	0xff
	.zero		1


	//   ....[135]....
        /*095c*/ 	.word	0x000080f0
        /*0960*/ 	.word	0x000000ff
        /*0964*/ 	.word	0x00000000
        /*0968*/ 	.short	0x0101
        /*096a*/ 	.byte	0x04
	.zero		1


	//   ....[136]....
        /*096c*/ 	.word	0x000085f0
        /*0970*/ 	.word	0x00000000
        /*0974*/ 	.word	0x00000000
        /*0978*/ 	.short	0x0101
        /*097a*/ 	.byte	0xff
	.zero		1


	//   ....[137]....
        /*097c*/ 	.word	0x00008880
        /*0980*/ 	.word	0x000000ff
        /*0984*/ 	.word	0x00000000
        /*0988*/ 	.short	0x0101
        /*098a*/ 	.byte	0x04
	.zero		1


	//   ....[138]....
        /*098c*/ 	.word	0x000088b0
        /*0990*/ 	.word	0x00000000
        /*0994*/ 	.word	0x000000d0
        /*0998*/ 	.short	0x010a
        /*099a*/ 	.byte	0xff
	.zero		1


	//   ....[139]....
        /*099c*/ 	.word	0x00008910
        /*09a0*/ 	.word	0x00000000
        /*09a4*/ 	.word	0x000000d0
        /*09a8*/ 	.short	0x010a
        /*09aa*/ 	.byte	0xff
	.zero		1


	//   ....[140]....
        /*09ac*/ 	.word	0x00008970
        /*09b0*/ 	.word	0x00000000
        /*09b4*/ 	.word	0x000001e0
        /*09b8*/ 	.short	0x010a
        /*09ba*/ 	.byte	0xff
	.zero		1


	//   ....[141]....
        /*09bc*/ 	.word	0x000089d0
        /*09c0*/ 	.word	0x00000000
        /*09c4*/ 	.word	0x00000000
        /*09c8*/ 	.short	0x010a
        /*09ca*/ 	.byte	0xff
	.zero		1


	//   ....[142]....
        /*09cc*/ 	.word	0x00008a30
        /*09d0*/ 	.word	0x00000000
        /*09d4*/ 	.word	0x00000000
        /*09d8*/ 	.short	0x010a
        /*09da*/ 	.byte	0xff
	.zero		1


	//   ....[143]....
        /*09dc*/ 	.word	0x00008a90
        /*09e0*/ 	.word	0x00000000
        /*09e4*/ 	.word	0x00000000
        /*09e8*/ 	.short	0x010a
        /*09ea*/ 	.byte	0xff
	.zero		1


	//   ....[144]....
        /*09ec*/ 	.word	0x00008af0
        /*09f0*/ 	.word	0x00000000
        /*09f4*/ 	.word	0x00000000
        /*09f8*/ 	.short	0x010a
        /*09fa*/ 	.byte	0xff
	.zero		1


	//   ....[145]....
        /*09fc*/ 	.word	0x00008b50
        /*0a00*/ 	.word	0x00000000
        /*0a04*/ 	.word	0x00000000
        /*0a08*/ 	.short	0x010a
        /*0a0a*/ 	.byte	0xff
	.zero		1


	//   ....[146]....
        /*0a0c*/ 	.word	0x00008bb0
        /*0a10*/ 	.word	0x00000000
        /*0a14*/ 	.word	0x00000000
        /*0a18*/ 	.short	0x010a
        /*0a1a*/ 	.byte	0xff
	.zero		1


	//   ....[147]....
        /*0a1c*/ 	.word	0x00008c10
        /*0a20*/ 	.word	0x00000000
        /*0a24*/ 	.word	0x00000000
        /*0a28*/ 	.short	0x010a
        /*0a2a*/ 	.byte	0xff
	.zero		1


	//   ....[148]....
        /*0a2c*/ 	.word	0x00008c70
        /*0a30*/ 	.word	0x00000000
        /*0a34*/ 	.word	0x00000000
        /*0a38*/ 	.short	0x010a
        /*0a3a*/ 	.byte	0xff
	.zero		1


	//   ....[149]....
        /*0a3c*/ 	.word	0x00008cd0
        /*0a40*/ 	.word	0x00000000
        /*0a44*/ 	.word	0x00000000
        /*0a48*/ 	.short	0x010a
        /*0a4a*/ 	.byte	0xff
	.zero		1


	//   ....[150]....
        /*0a4c*/ 	.word	0x00008d30
        /*0a50*/ 	.word	0x00000000
        /*0a54*/ 	.word	0x00000000
        /*0a58*/ 	.short	0x010a
        /*0a5a*/ 	.byte	0xff
	.zero		1


	//   ....[151]....
        /*0a5c*/ 	.word	0x00008d90
        /*0a60*/ 	.word	0x00000000
        /*0a64*/ 	.word	0x00000000
        /*0a68*/ 	.short	0x010a
        /*0a6a*/ 	.byte	0xff
	.zero		1


	//   ....[152]....
        /*0a6c*/ 	.word	0x00008df0
        /*0a70*/ 	.word	0x00000000
        /*0a74*/ 	.word	0x00000000
        /*0a78*/ 	.short	0x010a
        /*0a7a*/ 	.byte	0xff
	.zero		1


	//   ....[153]....
        /*0a7c*/ 	.word	0x00008e50
        /*0a80*/ 	.word	0x00000000
        /*0a84*/ 	.word	0x00000000
        /*0a88*/ 	.short	0x010a
        /*0a8a*/ 	.byte	0xff
	.zero		1


	//   ....[154]....
        /*0a8c*/ 	.word	0x00008eb0
        /*0a90*/ 	.word	0x00000000
        /*0a94*/ 	.word	0x00000000
        /*0a98*/ 	.short	0x010a
        /*0a9a*/ 	.byte	0xff
	.zero		1


	//   ....[155]....
        /*0a9c*/ 	.word	0x00008f10
        /*0aa0*/ 	.word	0x00000000
        /*0aa4*/ 	.word	0x00000000
        /*0aa8*/ 	.short	0x010a
        /*0aaa*/ 	.byte	0xff
	.zero		1


	//   ....[156]....
        /*0aac*/ 	.word	0x00008f70
        /*0ab0*/ 	.word	0x00000000
        /*0ab4*/ 	.word	0x00000000
        /*0ab8*/ 	.short	0x010a
        /*0aba*/ 	.byte	0xff
	.zero		1


	//   ....[157]....
        /*0abc*/ 	.word	0x00008fd0
        /*0ac0*/ 	.word	0x00000000
        /*0ac4*/ 	.word	0x00000000
        /*0ac8*/ 	.short	0x010a
        /*0aca*/ 	.byte	0xff
	.zero		1


	//   ....[158]....
        /*0acc*/ 	.word	0x00009030
        /*0ad0*/ 	.word	0x00000000
        /*0ad4*/ 	.word	0x00000000
        /*0ad8*/ 	.short	0x010a
        /*0ada*/ 	.byte	0xff
	.zero		1


	//   ....[159]....
        /*0adc*/ 	.word	0x00009090
        /*0ae0*/ 	.word	0x00000000
        /*0ae4*/ 	.word	0x00000000
        /*0ae8*/ 	.short	0x010a
        /*0aea*/ 	.byte	0xff
	.zero		1


	//   ....[160]....
        /*0aec*/ 	.word	0x000090f0
        /*0af0*/ 	.word	0x00000000
        /*0af4*/ 	.word	0x00000000
        /*0af8*/ 	.short	0x010a
        /*0afa*/ 	.byte	0xff
	.zero		1


	//   ....[161]....
        /*0afc*/ 	.word	0x00009150
        /*0b00*/ 	.word	0x00000000
        /*0b04*/ 	.word	0x00000000
        /*0b08*/ 	.short	0x010a
        /*0b0a*/ 	.byte	0xff
	.zero		1


	//   ....[162]....
        /*0b0c*/ 	.word	0x000091b0
        /*0b10*/ 	.word	0x00000000
        /*0b14*/ 	.word	0x00000000
        /*0b18*/ 	.short	0x010a
        /*0b1a*/ 	.byte	0xff
	.zero		1


	//   ....[163]....
        /*0b1c*/ 	.word	0x00009210
        /*0b20*/ 	.word	0x00000000
        /*0b24*/ 	.word	0x00000000
        /*0b28*/ 	.short	0x010a
        /*0b2a*/ 	.byte	0xff
	.zero		1


	//   ....[164]....
        /*0b2c*/ 	.word	0x00009270
        /*0b30*/ 	.word	0x00000000
        /*0b34*/ 	.word	0x00000000
        /*0b38*/ 	.short	0x010a
        /*0b3a*/ 	.byte	0xff
	.zero		1


	//   ....[165]....
        /*0b3c*/ 	.word	0x000092d0
        /*0b40*/ 	.word	0x00000000
        /*0b44*/ 	.word	0x00000000
        /*0b48*/ 	.short	0x010a
        /*0b4a*/ 	.byte	0xff
	.zero		1


	//   ....[166]....
        /*0b4c*/ 	.word	0x00009330
        /*0b50*/ 	.word	0x00000004
        /*0b54*/ 	.word	0x000001e8
        /*0b58*/ 	.short	0x010a
        /*0b5a*/ 	.byte	0xff
	.zero		1


	//   ....[167]....
        /*0b5c*/ 	.word	0x00009390
        /*0b60*/ 	.word	0x00000004
        /*0b64*/ 	.word	0x000001e0
        /*0b68*/ 	.short	0x010a
        /*0b6a*/ 	.byte	0xff
	.zero		1


	//   ....[168]....
        /*0b6c*/ 	.word	0x000093f0
        /*0b70*/ 	.word	0x00000002
        /*0b74*/ 	.word	0x000001e0
        /*0b78*/ 	.short	0x010a
        /*0b7a*/ 	.byte	0xff
	.zero		1


	//   ....[169]....
        /*0b7c*/ 	.word	0x00009450
        /*0b80*/ 	.word	0x00000004
        /*0b84*/ 	.word	0x00000200
        /*0b88*/ 	.short	0x010a
        /*0b8a*/ 	.byte	0xff
	.zero		1


	//   ....[170]....
        /*0b8c*/ 	.word	0x000094b0
        /*0b90*/ 	.word	0x00000002
        /*0b94*/ 	.word	0x00000000
        /*0b98*/ 	.short	0x010a
        /*0b9a*/ 	.byte	0xff
	.zero		1


	//   ....[171]....
        /*0b9c*/ 	.word	0x00009510
        /*0ba0*/ 	.word	0x00000002
        /*0ba4*/ 	.word	0x00000000
        /*0ba8*/ 	.short	0x010a
        /*0baa*/ 	.byte	0xff
	.zero		1


	//   ....[172]....
        /*0bac*/ 	.word	0x00009570
        /*0bb0*/ 	.word	0x00000002
        /*0bb4*/ 	.word	0x00000000
        /*0bb8*/ 	.short	0x010a
        /*0bba*/ 	.byte	0xff
	.zero		1


	//   ....[173]....
        /*0bbc*/ 	.word	0x000095d0
        /*0bc0*/ 	.word	0x00000000
        /*0bc4*/ 	.word	0x000001e0
        /*0bc8*/ 	.short	0x010a
        /*0bca*/ 	.byte	0xff
	.zero		1


	//   ....[174]....
        /*0bcc*/ 	.word	0x00009630
        /*0bd0*/ 	.word	0x00000000
        /*0bd4*/ 	.word	0x000001d8
        /*0bd8*/ 	.short	0x010a
        /*0bda*/ 	.byte	0xff
	.zero		1


	//   ....[175]....
        /*0bdc*/ 	.word	0x00009690
        /*0be0*/ 	.word	0x00000002
        /*0be4*/ 	.word	0x000001b8
        /*0be8*/ 	.short	0x010a
        /*0bea*/ 	.byte	0xff
	.zero		1


	//   ....[176]....
        /*0bec*/ 	.word	0x000096f0
        /*0bf0*/ 	.word	0x00000000
        /*0bf4*/ 	.word	0x000001b8
        /*0bf8*/ 	.short	0x010a
        /*0bfa*/ 	.byte	0xff
	.zero		1


	//   ....[177]....
        /*0bfc*/ 	.word	0x00009750
        /*0c00*/ 	.word	0x00000000
        /*0c04*/ 	.word	0x00000000
        /*0c08*/ 	.short	0x010a
        /*0c0a*/ 	.byte	0xff
	.zero		1


	//   ....[178]....
        /*0c0c*/ 	.word	0x000097b0
        /*0c10*/ 	.word	0x00000000
        /*0c14*/ 	.word	0x00000000
        /*0c18*/ 	.short	0x010a
        /*0c1a*/ 	.byte	0xff
	.zero		1


	//   ....[179]....
        /*0c1c*/ 	.word	0x00009810
        /*0c20*/ 	.word	0x00000000
        /*0c24*/ 	.word	0x000001e0
        /*0c28*/ 	.short	0x010a
        /*0c2a*/ 	.byte	0xff
	.zero		1


	//   ....[180]....
        /*0c2c*/ 	.word	0x00009860
        /*0c30*/ 	.word	0x00000000
        /*0c34*/ 	.word	0x000001a0
        /*0c38*/ 	.short	0x010a
        /*0c3a*/ 	.byte	0xff
	.zero		1


	//   ....[181]....
        /*0c3c*/ 	.word	0x000098b0
        /*0c40*/ 	.word	0x0000001b
        /*0c44*/ 	.word	0x000001f0
        /*0c48*/ 	.short	0x010a
        /*0c4a*/ 	.byte	0xff
	.zero		1


	//   ....[182]....
        /*0c4c*/ 	.word	0x00009900
        /*0c50*/ 	.word	0x00000003
        /*0c54*/ 	.word	0x000001a0
        /*0c58*/ 	.short	0x010a
        /*0c5a*/ 	.byte	0xff
	.zero		1


	//----- nvinfo : EIATTR_NUM_MBARRIERS
	.align		4
.L_47:
        /*0c5c*/ 	.byte	0x03, 0x38
        /*0c5e*/ 	.short	0x0042


	//----- nvinfo : EIATTR_EXIT_INSTR_OFFSETS
	.align		4
        /*0c60*/ 	.byte	0x04, 0x1c
        /*0c62*/ 	.short	(.L_49 - .L_48)


	//   ....[0]....
.L_48:
        /*0c64*/ 	.word	0x00003ca0


	//   ....[1]....
        /*0c68*/ 	.word	0x00003f50


	//   ....[2]....
        /*0c6c*/ 	.word	0x00003fb0


	//   ....[3]....
        /*0c70*/ 	.word	0x00004d10


	//   ....[4]....
        /*0c74*/ 	.word	0x00005f30


	//   ....[5]....
        /*0c78*/ 	.word	0x00005f70


	//   ....[6]....
        /*0c7c*/ 	.word	0x00008760


	//   ....[7]....
        /*0c80*/ 	.word	0x000087e0


	//   ....[8]....
        /*0c84*/ 	.word	0x00008810


	//   ....[9]....
        /*0c88*/ 	.word	0x00008890


	//----- nvinfo : EIATTR_MAX_THREADS
	.align		4
.L_49:
        /*0c8c*/ 	.byte	0x04, 0x05
        /*0c8e*/ 	.short	(.L_51 - .L_50)
.L_50:
        /*0c90*/ 	.word	0x00000100
        /*0c94*/ 	.word	0x00000001
        /*0c98*/ 	.word	0x00000001


	//----- nvinfo : EIATTR_CRS_STACK_SIZE
	.align		4
.L_51:
        /*0c9c*/ 	.byte	0x04, 0x1e
        /*0c9e*/ 	.short	(.L_53 - .L_52)
.L_52:
        /*0ca0*/ 	.word	0x00000000


	//----- nvinfo : EIATTR_CBANK_PARAM_SIZE
	.align		4
.L_53:
        /*0ca4*/ 	.byte	0x03, 0x19
        /*0ca6*/ 	.short	0x0900


	//----- nvinfo : EIATTR_PARAM_CBANK
	.align		4
        /*0ca8*/ 	.byte	0x04, 0x0a
        /*0caa*/ 	.short	(.L_55 - .L_54)
	.align		4
.L_54:
        /*0cac*/ 	.word	index@(.nv.constant0._ZN7cutlass13device_kernelINS_4conv6kernel13ConvUniversalINS1_16ConvProblemShapeILNS1_8OperatorE1ELi3EEENS1_10collective14CollectiveConvINS1_47MainloopSm100TmaUmmaWarpSpecializedImplicitGemmILS5_1ELi26ELi3ELi1ELi2EN4cute5tupleIJNSA_1CILi2EEENSC_ILi1EEESE_EEEEENSB_IJNSC_ILi64EEESH_NSB_IJNSC_ILi32EEEEEEEEENS_10bfloat16_tESL_NSA_8TiledMMAINSA_8MMA_AtomIJNSA_20SM100_MMA_F16BF16_SSISL_SL_fLi64ELi64ELNSA_4UMMA5MajorE0ELSQ_1ELNSP_7ScaleInE0ELSR_0EEEEEENSA_6LayoutINSB_IJSE_SE_SE_EEENSB_IJNSC_ILi0EEESW_SW_EEEEENSB_IJNSA_10UnderscoreESZ_SZ_EEEEENS7_6detail27Sm100ImplicitGemmTileTraitsINSA_20SM90_TMA_LOAD_IM2COLENSA_14ComposedLayoutINSA_7SwizzleILi2ELi4ELi3EEENSA_18smem_ptr_flag_bitsILi16EEENSU_INSB_IJNSC_ILi8EEESI_EEENSB_IJSI_SE_EEEEEEEvEENS13_INSA_23SM90_TMA_LOAD_MULTICASTENS15_INS16_ILi3ELi4ELi3EEES19_NSU_INSB_IJSH_S1A_EEENSB_IJSE_SH_EEEEEEEvEEEENS_8epilogue10collective18CollectiveEpilogueINS1O_23Sm100TmaWarpSpecializedILi3ELi2ELi16ELb1ELb0EEEJSK_NSB_IJNSU_ISH_SE_EENSU_ISI_SE_EEEEESL_NSB_IJNSB_IJllllEEESE_SW_EEESL_S1X_NS1O_6fusion15FusionCallbacksIS1S_NS1Y_17LinearCombinationISL_fSL_fLNS_15FloatRoundStyleE2EEESK_S1V_JEEENSA_5SM1004TMEM4LOAD26SM100_TMEM_LOAD_16dp256b4xES14_S1E_NSA_17SM75_U32x4_LDSM_NENSA_21SM90_TMA_STORE_IM2COLES1E_NSA_17SM90_U32x4_STSM_NENSA_39AutoVectorizingCopyWithAssumedAlignmentILi128EEEEEEvvEEEEvNT_6ParamsE)
        /*0cb0*/ 	.short	0x0380
        /*0cb2*/ 	.short	0x0900


	//----- nvinfo : EIATTR_SW_WAR
	.align		4
.L_55:
        /*0cb4*/ 	.byte	0x04, 0x36
        /*0cb6*/ 	.short	(.L_57 - .L_56)
.L_56:
        /*0cb8*/ 	.word	0x00000008
.L_57:


//--------------------- .nv.callgraph             --------------------------
	.section	.nv.callgraph,"",@"SHT_CUDA_CALLGRAPH"
	.align	4
	.sectionentsize	8
	.align		4
        /*0000*/ 	.word	0x00000000
	.align		4
        /*0004*/ 	.word	0xffffffff
	.align		4
        /*0008*/ 	.word	index@(_ZN7cutlass13device_kernelINS_4conv6kernel13ConvUniversalINS1_16ConvProblemShapeILNS1_8OperatorE1ELi3EEENS1_10collective14CollectiveConvINS1_47MainloopSm100TmaUmmaWarpSpecializedImplicitGemmILS5_1ELi26ELi3ELi1ELi2EN4cute5tupleIJNSA_1CILi2EEENSC_ILi1EEESE_EEEEENSB_IJNSC_ILi64EEESH_NSB_IJNSC_ILi32EEEEEEEEENS_10bfloat16_tESL_NSA_8TiledMMAINSA_8MMA_AtomIJNSA_20SM100_MMA_F16BF16_SSISL_SL_fLi64ELi64ELNSA_4UMMA5MajorE0ELSQ_1ELNSP_7ScaleInE0ELSR_0EEEEEENSA_6LayoutINSB_IJSE_SE_SE_EEENSB_IJNSC_ILi0EEESW_SW_EEEEENSB_IJNSA_10UnderscoreESZ_SZ_EEEEENS7_6detail27Sm100ImplicitGemmTileTraitsINSA_20SM90_TMA_LOAD_IM2COLENSA_14ComposedLayoutINSA_7SwizzleILi2ELi4ELi3EEENSA_18smem_ptr_flag_bitsILi16EEENSU_INSB_IJNSC_ILi8EEESI_EEENSB_IJSI_SE_EEEEEEEvEENS13_INSA_23SM90_TMA_LOAD_MULTICASTENS15_INS16_ILi3ELi4ELi3EEES19_NSU_INSB_IJSH_S1A_EEENSB_IJSE_SH_EEEEEEEvEEEENS_8epilogue10collective18CollectiveEpilogueINS1O_23Sm100TmaWarpSpecializedILi3ELi2ELi16ELb1ELb0EEEJSK_NSB_IJNSU_ISH_SE_EENSU_ISI_SE_EEEEESL_NSB_IJNSB_IJllllEEESE_SW_EEESL_S1X_NS1O_6fusion15FusionCallbacksIS1S_NS1Y_17LinearCombinationISL_fSL_fLNS_15FloatRoundStyleE2EEESK_S1V_JEEENSA_5SM1004TMEM4LOAD26SM100_TMEM_LOAD_16dp256b4xES14_S1E_NSA_17SM75_U32x4_LDSM_NENSA_21SM90_TMA_STORE_IM2COLES1E_NSA_17SM90_U32x4_STSM_NENSA_39AutoVectorizingCopyWithAssumedAlignmentILi128EEEEEEvvEEEEvNT_6ParamsE)
	.align		4
        /*000c*/ 	.word	index@(__assertfail)
	.align		4
        /*0010*/ 	.word	0x00000000
	.align		4
        /*0014*/ 	.word	0xfffffffe
	.align		4
        /*0018*/ 	.word	0x00000000
	.align		4
        /*001c*/ 	.word	0xfffffffd
	.align		4
        /*0020*/ 	.word	0x00000000
	.align		4
        /*0024*/ 	.word	0xfffffffc


//--------------------- .nv.constant4             --------------------------
	.section	.nv.constant4,"a",@progbits
	.align	8
	.align		8
.nv.constant4:
        /*0000*/ 	.dword	__assertfail
	.align		8
        /*0008*/ 	.dword	__unnamed_1
	.align		8
        /*0010*/ 	.dword	__unnamed_2
	.align		8
        /*0018*/ 	.dword	_ZN39_INTERNAL_3b58f08e_4_k_cu_d2285b7f_33024cuda3std3__45__cpo5beginE
	.align		8
        /*0020*/ 	.dword	_ZN39_INTERNAL_3b58f08e_4_k_cu_d2285b7f_33024cuda3std3__45__cpo3endE
	.align		8
        /*0028*/ 	.dword	_ZN39_INTERNAL_3b58f08e_4_k_cu_d2285b7f_33024cuda3std3__45__cpo6cbeginE
	.align		8
        /*0030*/ 	.dword	_ZN39_INTERNAL_3b58f08e_4_k_cu_d2285b7f_33024cuda3std3__45__cpo4cendE
	.align		8
        /*0038*/ 	.dword	_ZN39_INTERNAL_3b58f08e_4_k_cu_d2285b7f_33024cuda3std3__441_GLOBAL__N__3b58f08e_4_k_cu_d2285b7f_33026ignoreE
	.align		8
        /*0040*/ 	.dword	_ZN39_INTERNAL_3b58f08e_4_k_cu_d2285b7f_33024cuda3std3__419piecewise_constructE
	.align		8
        /*0048*/ 	.dword	_ZN39_INTERNAL_3b58f08e_4_k_cu_d2285b7f_33024cuda3std3__48in_placeE
	.align		8
        /*0050*/ 	.dword	_ZN39_INTERNAL_3b58f08e_4_k_cu_d2285b7f_33024cuda3std6ranges3__45__cpo4swapE
	.align		8
        /*0058*/ 	.dword	_ZN39_INTERNAL_3b58f08e_4_k_cu_d2285b7f_33024cuda3std6ranges3__45__cpo9iter_moveE
	.align		8
        /*0060*/ 	.dword	_ZN39_INTERNAL_3b58f08e_4_k_cu_d2285b7f_33024cute7productE
	.align		8
        /*0068*/ 	.dword	_ZN39_INTERNAL_3b58f08e_4_k_cu_d2285b7f_33024cute1_E
	.align		8
        /*0070*/ 	.dword	$str$27
	.align		8
        /*0078*/ 	.dword	$str$28
	.align		8
        /*0080*/ 	.dword	$str$29
	.align		8
        /*0088*/ 	.dword	$str$30


//--------------------- .text._ZN7cutlass13device_kernelINS_4conv6kernel13ConvUniversalINS1_16ConvProblemShapeILNS1_8OperatorE1ELi3EEENS1_10collective14CollectiveConvINS1_47MainloopSm100TmaUmmaWarpSpecializedImplicitGemmILS5_1ELi26ELi3ELi1ELi2EN4cute5tupleIJNSA_1CILi2EEENSC_ILi1EEESE_EEEEENSB_IJNSC_ILi64EEESH_NSB_IJNSC_ILi32EEEEEEEEENS_10bfloat16_tESL_NSA_8TiledMMAINSA_8MMA_AtomIJNSA_20SM100_MMA_F16BF16_SSISL_SL_fLi64ELi64ELNSA_4UMMA5MajorE0ELSQ_1ELNSP_7ScaleInE0ELSR_0EEEEEENSA_6LayoutINSB_IJSE_SE_SE_EEENSB_IJNSC_ILi0EEESW_SW_EEEEENSB_IJNSA_10UnderscoreESZ_SZ_EEEEENS7_6detail27Sm100ImplicitGemmTileTraitsINSA_20SM90_TMA_LOAD_IM2COLENSA_14ComposedLayoutINSA_7SwizzleILi2ELi4ELi3EEENSA_18smem_ptr_flag_bitsILi16EEENSU_INSB_IJNSC_ILi8EEESI_EEENSB_IJSI_SE_EEEEEEEvEENS13_INSA_23SM90_TMA_LOAD_MULTICASTENS15_INS16_ILi3ELi4ELi3EEES19_NSU_INSB_IJSH_S1A_EEENSB_IJSE_SH_EEEEEEEvEEEENS_8epilogue10collective18CollectiveEpilogueINS1O_23Sm100TmaWarpSpecializedILi3ELi2ELi16ELb1ELb0EEEJSK_NSB_IJNSU_ISH_SE_EENSU_ISI_SE_EEEEESL_NSB_IJNSB_IJllllEEESE_SW_EEESL_S1X_NS1O_6fusion15FusionCallbacksIS1S_NS1Y_17LinearCombinationISL_fSL_fLNS_15FloatRoundStyleE2EEESK_S1V_JEEENSA_5SM1004TMEM4LOAD26SM100_TMEM_LOAD_16dp256b4xES14_S1E_NSA_17SM75_U32x4_LDSM_NENSA_21SM90_TMA_STORE_IM2COLES1E_NSA_17SM90_U32x4_STSM_NENSA_39AutoVectorizingCopyWithAssumedAlignmentILi128EEEEEEvvEEEEvNT_6ParamsE --------------------------
	.section	.text._ZN7cutlass13device_kernelINS_4conv6kernel13ConvUniversalINS1_16ConvProblemShapeILNS1_8OperatorE1ELi3EEENS1_10collective14CollectiveConvINS1_47MainloopSm100TmaUmmaWarpSpecializedImplicitGemmILS5_1ELi26ELi3ELi1ELi2EN4cute5tupleIJNSA_1CILi2EEENSC_ILi1EEESE_EEEEENSB_IJNSC_ILi64EEESH_NSB_IJNSC_ILi32EEEEEEEEENS_10bfloat16_tESL_NSA_8TiledMMAINSA_8MMA_AtomIJNSA_20SM100_MMA_F16BF16_SSISL_SL_fLi64ELi64ELNSA_4UMMA5MajorE0ELSQ_1ELNSP_7ScaleInE0ELSR_0EEEEEENSA_6LayoutINSB_IJSE_SE_SE_EEENSB_IJNSC_ILi0EEESW_SW_EEEEENSB_IJNSA_10UnderscoreESZ_SZ_EEEEENS7_6detail27Sm100ImplicitGemmTileTraitsINSA_20SM90_TMA_LOAD_IM2COLENSA_14ComposedLayoutINSA_7SwizzleILi2ELi4ELi3EEENSA_18smem_ptr_flag_bitsILi16EEENSU_INSB_IJNSC_ILi8EEESI_EEENSB_IJSI_SE_EEEEEEEvEENS13_INSA_23SM90_TMA_LOAD_MULTICASTENS15_INS16_ILi3ELi4ELi3EEES19_NSU_INSB_IJSH_S1A_EEENSB_IJSE_SH_EEEEEEEvEEEENS_8epilogue10collective18CollectiveEpilogueINS1O_23Sm100TmaWarpSpecializedILi3ELi2ELi16ELb1ELb0EEEJSK_NSB_IJNSU_ISH_SE_EENSU_ISI_SE_EEEEESL_NSB_IJNSB_IJllllEEESE_SW_EEESL_S1X_NS1O_6fusion15FusionCallbacksIS1S_NS1Y_17LinearCombinationISL_fSL_fLNS_15FloatRoundStyleE2EEESK_S1V_JEEENSA_5SM1004TMEM4LOAD26SM100_TMEM_LOAD_16dp256b4xES14_S1E_NSA_17SM75_U32x4_LDSM_NENSA_21SM90_TMA_STORE_IM2COLES1E_NSA_17SM90_U32x4_STSM_NENSA_39AutoVectorizingCopyWithAssumedAlignmentILi128EEEEEEvvEEEEvNT_6ParamsE,"ax",@progbits
	.align	128
.text._ZN7cutlass13device_kernelINS_4conv6kernel13ConvUniversalINS1_16ConvProblemShapeILNS1_8OperatorE1ELi3EEENS1_10collective14CollectiveConvINS1_47MainloopSm100TmaUmmaWarpSpecializedImplicitGemmILS5_1ELi26ELi3ELi1ELi2EN4cute5tupleIJNSA_1CILi2EEENSC_ILi1EEESE_EEEEENSB_IJNSC_ILi64EEESH_NSB_IJNSC_ILi32EEEEEEEEENS_10bfloat16_tESL_NSA_8TiledMMAINSA_8MMA_AtomIJNSA_20SM100_MMA_F16BF16_SSISL_SL_fLi64ELi64ELNSA_4UMMA5MajorE0ELSQ_1ELNSP_7ScaleInE0ELSR_0EEEEEENSA_6LayoutINSB_IJSE_SE_SE_EEENSB_IJNSC_ILi0EEESW_SW_EEEEENSB_IJNSA_10UnderscoreESZ_SZ_EEEEENS7_6detail27Sm100ImplicitGemmTileTraitsINSA_20SM90_TMA_LOAD_IM2COLENSA_14ComposedLayoutINSA_7SwizzleILi2ELi4ELi3EEENSA_18smem_ptr_flag_bitsILi16EEENSU_INSB_IJNSC_ILi8EEESI_EEENSB_IJSI_SE_EEEEEEEvEENS13_INSA_23SM90_TMA_LOAD_MULTICASTENS15_INS16_ILi3ELi4ELi3EEES19_NSU_INSB_IJSH_S1A_EEENSB_IJSE_SH_EEEEEEEvEEEENS_8epilogue10collective18CollectiveEpilogueINS1O_23Sm100TmaWarpSpecializedILi3ELi2ELi16ELb1ELb0EEEJSK_NSB_IJNSU_ISH_SE_EENSU_ISI_SE_EEEEESL_NSB_IJNSB_IJllllEEESE_SW_EEESL_S1X_NS1O_6fusion15FusionCallbacksIS1S_NS1Y_17LinearCombinationISL_fSL_fLNS_15FloatRoundStyleE2EEESK_S1V_JEEENSA_5SM1004TMEM4LOAD26SM100_TMEM_LOAD_16dp256b4xES14_S1E_NSA_17SM75_U32x4_LDSM_NENSA_21SM90_TMA_STORE_IM2COLES1E_NSA_17SM90_U32x4_STSM_NENSA_39AutoVectorizingCopyWithAssumedAlignmentILi128EEEEEEvvEEEEvNT_6ParamsE:
        .type           _ZN7cutlass13device_kernelINS_4conv6kernel13ConvUniversalINS1_16ConvProblemShapeILNS1_8OperatorE1ELi3EEENS1_10collective14CollectiveConvINS1_47MainloopSm100TmaUmmaWarpSpecializedImplicitGemmILS5_1ELi26ELi3ELi1ELi2EN4cute5tupleIJNSA_1CILi2EEENSC_ILi1EEESE_EEEEENSB_IJNSC_ILi64EEESH_NSB_IJNSC_ILi32EEEEEEEEENS_10bfloat16_tESL_NSA_8TiledMMAINSA_8MMA_AtomIJNSA_20SM100_MMA_F16BF16_SSISL_SL_fLi64ELi64ELNSA_4UMMA5MajorE0ELSQ_1ELNSP_7ScaleInE0ELSR_0EEEEEENSA_6LayoutINSB_IJSE_SE_SE_EEENSB_IJNSC_ILi0EEESW_SW_EEEEENSB_IJNSA_10UnderscoreESZ_SZ_EEEEENS7_6detail27Sm100ImplicitGemmTileTraitsINSA_20SM90_TMA_LOAD_IM2COLENSA_14ComposedLayoutINSA_7SwizzleILi2ELi4ELi3EEENSA_18smem_ptr_flag_bitsILi16EEENSU_INSB_IJNSC_ILi8EEESI_EEENSB_IJSI_SE_EEEEEEEvEENS13_INSA_23SM90_TMA_LOAD_MULTICASTENS15_INS16_ILi3ELi4ELi3EEES19_NSU_INSB_IJSH_S1A_EEENSB_IJSE_SH_EEEEEEEvEEEENS_8epilogue10collective18CollectiveEpilogueINS1O_23Sm100TmaWarpSpecializedILi3ELi2ELi16ELb1ELb0EEEJSK_NSB_IJNSU_ISH_SE_EENSU_ISI_SE_EEEEESL_NSB_IJNSB_IJllllEEESE_SW_EEESL_S1X_NS1O_6fusion15FusionCallbacksIS1S_NS1Y_17LinearCombinationISL_fSL_fLNS_15FloatRoundStyleE2EEESK_S1V_JEEENSA_5SM1004TMEM4LOAD26SM100_TMEM_LOAD_16dp256b4xES14_S1E_NSA_17SM75_U32x4_LDSM_NENSA_21SM90_TMA_STORE_IM2COLES1E_NSA_17SM90_U32x4_STSM_NENSA_39AutoVectorizingCopyWithAssumedAlignmentILi128EEEEEEvvEEEEvNT_6ParamsE,@function
        .size           _ZN7cutlass13device_kernelINS_4conv6kernel13ConvUniversalINS1_16ConvProblemShapeILNS1_8OperatorE1ELi3EEENS1_10collective14CollectiveConvINS1_47MainloopSm100TmaUmmaWarpSpecializedImplicitGemmILS5_1ELi26ELi3ELi1ELi2EN4cute5tupleIJNSA_1CILi2EEENSC_ILi1EEESE_EEEEENSB_IJNSC_ILi64EEESH_NSB_IJNSC_ILi32EEEEEEEEENS_10bfloat16_tESL_NSA_8TiledMMAINSA_8MMA_AtomIJNSA_20SM100_MMA_F16BF16_SSISL_SL_fLi64ELi64ELNSA_4UMMA5MajorE0ELSQ_1ELNSP_7ScaleInE0ELSR_0EEEEEENSA_6LayoutINSB_IJSE_SE_SE_EEENSB_IJNSC_ILi0EEESW_SW_EEEEENSB_IJNSA_10UnderscoreESZ_SZ_EEEEENS7_6detail27Sm100ImplicitGemmTileTraitsINSA_20SM90_TMA_LOAD_IM2COLENSA_14ComposedLayoutINSA_7SwizzleILi2ELi4ELi3EEENSA_18smem_ptr_flag_bitsILi16EEENSU_INSB_IJNSC_ILi8EEESI_EEENSB_IJSI_SE_EEEEEEEvEENS13_INSA_23SM90_TMA_LOAD_MULTICASTENS15_INS16_ILi3ELi4ELi3EEES19_NSU_INSB_IJSH_S1A_EEENSB_IJSE_SH_EEEEEEEvEEEENS_8epilogue10collective18CollectiveEpilogueINS1O_23Sm100TmaWarpSpecializedILi3ELi2ELi16ELb1ELb0EEEJSK_NSB_IJNSU_ISH_SE_EENSU_ISI_SE_EEEEESL_NSB_IJNSB_IJllllEEESE_SW_EEESL_S1X_NS1O_6fusion15FusionCallbacksIS1S_NS1Y_17LinearCombinationISL_fSL_fLNS_15FloatRoundStyleE2EEESK_S1V_JEEENSA_5SM1004TMEM4LOAD26SM100_TMEM_LOAD_16dp256b4xES14_S1E_NSA_17SM75_U32x4_LDSM_NENSA_21SM90_TMA_STORE_IM2COLES1E_NSA_17SM90_U32x4_STSM_NENSA_39AutoVectorizingCopyWithAssumedAlignmentILi128EEEEEEvvEEEEvNT_6ParamsE,(.L_x_218 - _ZN7cutlass13device_kernelINS_4conv6kernel13ConvUniversalINS1_16ConvProblemShapeILNS1_8OperatorE1ELi3EEENS1_10collective14CollectiveConvINS1_47MainloopSm100TmaUmmaWarpSpecializedImplicitGemmILS5_1ELi26ELi3ELi1ELi2EN4cute5tupleIJNSA_1CILi2EEENSC_ILi1EEESE_EEEEENSB_IJNSC_ILi64EEESH_NSB_IJNSC_ILi32EEEEEEEEENS_10bfloat16_tESL_NSA_8TiledMMAINSA_8MMA_AtomIJNSA_20SM100_MMA_F16BF16_SSISL_SL_fLi64ELi64ELNSA_4UMMA5MajorE0ELSQ_1ELNSP_7ScaleInE0ELSR_0EEEEEENSA_6LayoutINSB_IJSE_SE_SE_EEENSB_IJNSC_ILi0EEESW_SW_EEEEENSB_IJNSA_10UnderscoreESZ_SZ_EEEEENS7_6detail27Sm100ImplicitGemmTileTraitsINSA_20SM90_TMA_LOAD_IM2COLENSA_14ComposedLayoutINSA_7SwizzleILi2ELi4ELi3EEENSA_18smem_ptr_flag_bitsILi16EEENSU_INSB_IJNSC_ILi8EEESI_EEENSB_IJSI_SE_EEEEEEEvEENS13_INSA_23SM90_TMA_LOAD_MULTICASTENS15_INS16_ILi3ELi4ELi3EEES19_NSU_INSB_IJSH_S1A_EEENSB_IJSE_SH_EEEEEEEvEEEENS_8epilogue10collective18CollectiveEpilogueINS1O_23Sm100TmaWarpSpecializedILi3ELi2ELi16ELb1ELb0EEEJSK_NSB_IJNSU_ISH_SE_EENSU_ISI_SE_EEEEESL_NSB_IJNSB_IJllllEEESE_SW_EEESL_S1X_NS1O_6fusion15FusionCallbacksIS1S_NS1Y_17LinearCombinationISL_fSL_fLNS_15FloatRoundStyleE2EEESK_S1V_JEEENSA_5SM1004TMEM4LOAD26SM100_TMEM_LOAD_16dp256b4xES14_S1E_NSA_17SM75_U32x4_LDSM_NENSA_21SM90_TMA_STORE_IM2COLES1E_NSA_17SM90_U32x4_STSM_NENSA_39AutoVectorizingCopyWithAssumedAlignmentILi128EEEEEEvvEEEEvNT_6ParamsE)
        .other          _ZN7cutlass13device_kernelINS_4conv6kernel13ConvUniversalINS1_16ConvProblemShapeILNS1_8OperatorE1ELi3EEENS1_10collective14CollectiveConvINS1_47MainloopSm100TmaUmmaWarpSpecializedImplicitGemmILS5_1ELi26ELi3ELi1ELi2EN4cute5tupleIJNSA_1CILi2EEENSC_ILi1EEESE_EEEEENSB_IJNSC_ILi64EEESH_NSB_IJNSC_ILi32EEEEEEEEENS_10bfloat16_tESL_NSA_8TiledMMAINSA_8MMA_AtomIJNSA_20SM100_MMA_F16BF16_SSISL_SL_fLi64ELi64ELNSA_4UMMA5MajorE0ELSQ_1ELNSP_7ScaleInE0ELSR_0EEEEEENSA_6LayoutINSB_IJSE_SE_SE_EEENSB_IJNSC_ILi0EEESW_SW_EEEEENSB_IJNSA_10UnderscoreESZ_SZ_EEEEENS7_6detail27Sm100ImplicitGemmTileTraitsINSA_20SM90_TMA_LOAD_IM2COLENSA_14ComposedLayoutINSA_7SwizzleILi2ELi4ELi3EEENSA_18smem_ptr_flag_bitsILi16EEENSU_INSB_IJNSC_ILi8EEESI_EEENSB_IJSI_SE_EEEEEEEvEENS13_INSA_23SM90_TMA_LOAD_MULTICASTENS15_INS16_ILi3ELi4ELi3EEES19_NSU_INSB_IJSH_S1A_EEENSB_IJSE_SH_EEEEEEEvEEEENS_8epilogue10collective18CollectiveEpilogueINS1O_23Sm100TmaWarpSpecializedILi3ELi2ELi16ELb1ELb0EEEJSK_NSB_IJNSU_ISH_SE_EENSU_ISI_SE_EEEEESL_NSB_IJNSB_IJllllEEESE_SW_EEESL_S1X_NS1O_6fusion15FusionCallbacksIS1S_NS1Y_17LinearCombinationISL_fSL_fLNS_15FloatRoundStyleE2EEESK_S1V_JEEENSA_5SM1004TMEM4LOAD26SM100_TMEM_LOAD_16dp256b4xES14_S1E_NSA_17SM75_U32x4_LDSM_NENSA_21SM90_TMA_STORE_IM2COLES1E_NSA_17SM90_U32x4_STSM_NENSA_39AutoVectorizingCopyWithAssumedAlignmentILi128EEEEEEvvEEEEvNT_6ParamsE,@"STO_CUDA_ENTRY STV_DEFAULT"
_ZN7cutlass13device_kernelINS_4conv6kernel13ConvUniversalINS1_16ConvProblemShapeILNS1_8OperatorE1ELi3EEENS1_10collective14CollectiveConvINS1_47MainloopSm100TmaUmmaWarpSpecializedImplicitGemmILS5_1ELi26ELi3ELi1ELi2EN4cute5tupleIJNSA_1CILi2EEENSC_ILi1EEESE_EEEEENSB_IJNSC_ILi64EEESH_NSB_IJNSC_ILi32EEEEEEEEENS_10bfloat16_tESL_NSA_8TiledMMAINSA_8MMA_AtomIJNSA_20SM100_MMA_F16BF16_SSISL_SL_fLi64ELi64ELNSA_4UMMA5MajorE0ELSQ_1ELNSP_7ScaleInE0ELSR_0EEEEEENSA_6LayoutINSB_IJSE_SE_SE_EEENSB_IJNSC_ILi0EEESW_SW_EEEEENSB_IJNSA_10UnderscoreESZ_SZ_EEEEENS7_6detail27Sm100ImplicitGemmTileTraitsINSA_20SM90_TMA_LOAD_IM2COLENSA_14ComposedLayoutINSA_7SwizzleILi2ELi4ELi3EEENSA_18smem_ptr_flag_bitsILi16EEENSU_INSB_IJNSC_ILi8EEESI_EEENSB_IJSI_SE_EEEEEEEvEENS13_INSA_23SM90_TMA_LOAD_MULTICASTENS15_INS16_ILi3ELi4ELi3EEES19_NSU_INSB_IJSH_S1A_EEENSB_IJSE_SH_EEEEEEEvEEEENS_8epilogue10collective18CollectiveEpilogueINS1O_23Sm100TmaWarpSpecializedILi3ELi2ELi16ELb1ELb0EEEJSK_NSB_IJNSU_ISH_SE_EENSU_ISI_SE_EEEEESL_NSB_IJNSB_IJllllEEESE_SW_EEESL_S1X_NS1O_6fusion15FusionCallbacksIS1S_NS1Y_17LinearCombinationISL_fSL_fLNS_15FloatRoundStyleE2EEESK_S1V_JEEENSA_5SM1004TMEM4LOAD26SM100_TMEM_LOAD_16dp256b4xES14_S1E_NSA_17SM75_U32x4_LDSM_NENSA_21SM90_TMA_STORE_IM2COLES1E_NSA_17SM90_U32x4_STSM_NENSA_39AutoVectorizingCopyWithAssumedAlignmentILi128EEEEEEvvEEEEvNT_6ParamsE:
[----:B------:R-:W1:Y:S01]  /*0000*/  LDC R1, c[0x0][0x37c] ;  /* 0x0000df00ff017b82 */ /* 0x000e620000000800 */
[----:B------:R-:W2:Y:S01]  /*0010*/  S2R R49, SR_TID.X ;  /* 0x0000000000317919 */ /* 0x000ea20000002100 */
[----:B------:R-:W3:Y:S01]  /*0020*/  LDCU.64 UR8, c[0x0][0x990] ;  /* 0x00013200ff0877ac */ /* 0x000ee20008000a00 */
[----:B-1----:R-:W-:Y:S01]  /*0030*/  VIADD R1, R1, 0xfffffff8 ;  /* 0xfffffff801017836 */ /* 0x002fe20000000000 */
[----:B------:R-:W-:Y:S02]  /*0040*/  PRMT R50, RZ, 0x7610, R50 ;  /* 0x00007610ff327816 */ /* 0x000fe40000000032 */
[----:B------:R-:W-:Y:S01]  /*0050*/  ELECT P3, URZ, PT ;  /* 0x0000000000ff782f */ /* 0x000fe20003860000 */
[----:B---3--:R-:W-:-:S04]  /*0060*/  UISETP.NE.U32.AND UP0, UPT, UR8, URZ, UPT ;  /* 0x000000ff0800728c */ /* 0x008fc8000bf05070 */
[----:B------:R-:W-:Y:S01]  /*0070*/  UISETP.NE.AND.EX UP0, UPT, UR9, URZ, UPT, UP0 ;  /* 0x000000ff0900728c */ /* 0x000fe2000bf05300 */
[----:B--2---:R-:W-:-:S05]  /*0080*/  SHF.R.U32.HI R51, RZ, 0x5, R49 ;  /* 0x00000005ff337819 */ /* 0x004fca0000011631 */
[----:B------:R-:W1:Y:S02]  /*0090*/  SHFL.IDX PT, R0, R51, RZ, 0x1f ;  /* 0x00001fff33007589 */ /* 0x000e6400000e0000 */
[----:B-1----:R-:W-:Y:S01]  /*00a0*/  R2UR UR18, R0 ;  /* 0x00000000001272ca */ /* 0x002fe200000e0000 */
[----:B------:R-:W-:-:S14]  /*00b0*/  BRA.U UP0, `(.L_x_0) ;  /* 0x0000000100307547 */ /* 0x000fdc000b800000 */
[----:B------:R-:W1:Y:S02]  /*00c0*/  LDCU.64 UR4, c[0x0][0x988] ;  /* 0x00013100ff0477ac */ /* 0x000e640008000a00 */
[----:B-1----:R-:W-:-:S04]  /*00d0*/  UISETP.NE.U32.AND UP0, UPT, UR4, URZ, UPT ;  /* 0x000000ff0400728c */ /* 0x002fc8000bf05070 */
[----:B------:R-:W-:-:S09]  /*00e0*/  UISETP.NE.AND.EX UP0, UPT, UR5, URZ, UPT, UP0 ;  /* 0x000000ff0500728c */ /* 0x000fd2000bf05300 */
[----:B------:R-:W-:Y:S05]  /*00f0*/  BRA.U !UP0, `(.L_x_1) ;  /* 0x0000000108147547 */ /* 0x000fea000b800000 */
[----:B------:R-:W1:Y:S01]  /*0100*/  LDC.64 R26, c[0x0][0x988] ;  /* 0x00026200ff1a7b82 */ /* 0x000e620000000a00 */
[----:B------:R-:W1:Y:S02]  /*0110*/  LDCU.64 UR4, c[0x0][0x358] ;  /* 0x00006b00ff0477ac */ /* 0x000e640008000a00 */
[----:B-1----:R1:W5:Y:S01]  /*0120*/  LDG.E R26, desc[UR4][R26.64] ;  /* 0x000000041a1a7981 */ /* 0x002362000c1e1900 */
[----:B------:R-:W-:Y:S01]  /*0130*/  HFMA2 R50, -RZ, RZ, 0, 5.9604644775390625e-08 ;  /* 0x00000001ff327431 */ /* 0x000fe200000001ff */
[----:B------:R-:W-:Y:S05]  /*0140*/  BRA `(.L_x_0) ;  /* 0x00000000000c7947 */ /* 0x000fea0003800000 */
.L_x_1:
[----:B------:R-:W1:Y:S01]  /*0150*/  LDCU UR4, c[0x0][0x980] ;  /* 0x00013000ff0477ac */ /* 0x000e620008000800 */
[----:B------:R-:W-:Y:S01]  /*0160*/  HFMA2 R50, -RZ, RZ, 0, 5.9604644775390625e-08 ;  /* 0x00000001ff327431 */ /* 0x000fe200000001ff */
[----:B-1----:R-:W-:-:S07]  /*0170*/  MOV R26, UR4 ;  /* 0x00000004001a7c02 */ /* 0x002fce0008000f00 */
.L_x_0:
[----:B------:R-:W2:Y:S02]  /*0180*/  LDCU.64 UR4, c[0x0][0x9b0] ;  /* 0x00013600ff0477ac */ /* 0x000ea40008000a00 */
[----:B--2---:R-:W-:-:S04]  /*0190*/  UISETP.NE.U32.AND UP0, UPT, UR4, URZ, UPT ;  /* 0x000000ff0400728c */ /* 0x004fc8000bf05070 */
[----:B------:R-:W-:-:S09]  /*01a0*/  UISETP.NE.AND.EX UP0, UPT, UR5, URZ, UPT, UP0 ;  /* 0x000000ff0500728c */ /* 0x000fd2000bf05300 */
[----:B------:R-:W-:Y:S05]  /*01b0*/  BRA.U UP0, `(.L_x_2) ;  /* 0x0000000100287547 */ /* 0x000fea000b800000 */
[----:B------:R-:W2:Y:S02]  /*01c0*/  LDCU.64 UR4, c[0x0][0x9a8] ;  /* 0x00013500ff0477ac */ /* 0x000ea40008000a00 */
[----:B--2---:R-:W-:-:S04]  /*01d0*/  UISETP.NE.U32.AND UP0, UPT, UR4, URZ, UPT ;  /* 0x000000ff0400728c */ /* 0x004fc8000bf05070 */
[----:B------:R-:W-:-:S09]  /*01e0*/  UISETP.NE.AND.EX UP0, UPT, UR5, URZ, UPT, UP0 ;  /* 0x000000ff0500728c */ /* 0x000fd2000bf05300 */
[----:B------:R-:W-:Y:S05]  /*01f0*/  BRA.U !UP0, `(.L_x_3) ;  /* 0x0000000108107547 */ /* 0x000fea000b800000 */
[----:B------:R-:W2:Y:S01]  /*0200*/  LDC.64 R24, c[0x0][0x9a8] ;  /* 0x00026a00ff187b82 */ /* 0x000ea20000000a00 */
[----:B------:R-:W2:Y:S02]  /*0210*/  LDCU.64 UR4, c[0x0][0x358] ;  /* 0x00006b00ff0477ac */ /* 0x000ea40008000a00 */
[----:B--2---:R2:W5:Y:S01]  /*0220*/  LDG.E R24, desc[UR4][R24.64] ;  /* 0x0000000418187981 */ /* 0x004562000c1e1900 */
[----:B------:R-:W-:Y:S05]  /*0230*/  BRA `(.L_x_2) ;  /* 0x0000000000087947 */ /* 0x000fea0003800000 */
.L_x_3:
[----:B------:R-:W2:Y:S02]  /*0240*/  LDCU UR4, c[0x0][0x9a0] ;  /* 0x00013400ff0477ac */ /* 0x000ea40008000800 */
[----:B--2---:R-:W-:Y:S02]  /*0250*/  MOV R24, UR4 ;  /* 0x0000000400187c02 */ /* 0x004fe40008000f00 */
.L_x_2:
[----:B------:R-:W-:Y:S01]  /*0260*/  IMAD.U32 R0, RZ, RZ, UR18 ;  /* 0x00000012ff007e24 */ /* 0x000fe2000f8e00ff */
[----:B------:R-:W-:Y:S04]  /*0270*/  BSSY.RECONVERGENT B0, `(.L_x_4) ;  /* 0x000000c000007945 */ /* 0x000fe80003800200 */
[C---:B------:R-:W-:Y:S02]  /*0280*/  ISETP.NE.OR P1, PT, R0.reuse, 0x1, !P3 ;  /* 0x000000010000780c */ /* 0x040fe40005f25670 */
[----:B------:R-:W-:-:S11]  /*0290*/  ISETP.NE.OR P0, PT, R0, 0x3, !P3 ;  /* 0x000000030000780c */ /* 0x000fd60005f05670 */
[----:B------:R-:W-:Y:S05]  /*02a0*/  @P1 BRA `(.L_x_5) ;  /* 0x0000000000201947 */ /* 0x000fea0003800000 */
[----:B------:R-:W3:Y:S02]  /*02b0*/  LDCU.64 UR4, c[0x0][0x348] ;  /* 0x00006900ff0477ac */ /* 0x000ee40008000a00 */
[----:B---3--:R-:W-:Y:S02]  /*02c0*/  UIADD3 UR6, UP1, UPT, UR4, 0x80, URZ ;  /* 0x0000008004067890 */ /* 0x008fe4000ff3e0ff */
[----:B------:R-:W-:Y:S02]  /*02d0*/  UIADD3 UR4, UP0, UPT, UR4, 0x200, URZ ;  /* 0x0000020004047890 */ /* 0x000fe4000ff1e0ff */
[----:B------:R-:W-:Y:S02]  /*02e0*/  UIADD3.X UR7, UPT, UPT, URZ, UR5, URZ, UP1, !UPT ;  /* 0x00000005ff077290 */ /* 0x000fe40008ffe4ff */
[----:B------:R-:W-:-:S07]  /*02f0*/  UIADD3.X UR5, UPT, UPT, URZ, UR5, URZ, UP0, !UPT ;  /* 0x00000005ff057290 */ /* 0x000fce00087fe4ff */
[----:B------:R3:W-:Y:S02]  /*0300*/  UTMACCTL.PF [UR6] ;  /* 0x00000000060079b9 */ /* 0x0007e40008040000 */
[----:B------:R3:W-:Y:S02]  /*0310*/  UTMACCTL.PF [UR4] ;  /* 0x00000000040079b9 */ /* 0x0007e40008040000 */
[----:B---3--:R-:W-:Y:S01]  /*0320*/  NOP ;  /* 0x0000000000007918 */ /* 0x008fe20000000000 */
.L_x_5:
[----:B------:R-:W-:Y:S05]  /*0330*/  BSYNC.RECONVERGENT B0 ;  /* 0x0000000000007941 */ /* 0x000fea0003800200 */
.L_x_4:
[----:B------:R-:W-:Y:S04]  /*0340*/  BSSY.RECONVERGENT B0, `(.L_x_6) ;  /* 0x000000a000007945 */ /* 0x000fe80003800200 */
        /* <DEDUP_REMOVED lines=9> */
.L_x_7:
[----:B------:R-:W-:Y:S05]  /*03e0*/  BSYNC.RECONVERGENT B0 ;  /* 0x0000000000007941 */ /* 0x000fea0003800200 */
.L_x_6:
[----:B------:R-:W3:Y:S01]  /*03f0*/  LDCU.64 UR4, c[0x0][0x988] ;  /* 0x00013100ff0477ac */ /* 0x000ee20008000a00 */
[----:B------:R-:W-:Y:S02]  /*0400*/  UISETP.EQ.U32.AND UP2, UPT, UR8, URZ, UPT ;  /* 0x000000ff0800728c */ /* 0x000fe4000bf42070 */
[----:B------:R-:W-:Y:S02]  /*0410*/  UPLOP3.LUT UP3, UPT, UPT, UPT, UPT, 0x80, 0x8 ;  /* 0x000000000008789c */ /* 0x000fe40003f6f070 */
[----:B---3--:R-:W-:-:S04]  /*0420*/  UISETP.NE.U32.AND UP0, UPT, UR4, URZ, UPT ;  /* 0x000000ff0400728c */ /* 0x008fc8000bf05070 */
[----:B------:R-:W-:-:S04]  /*0430*/  UISETP.NE.AND.EX UP1, UPT, UR5, URZ, UPT, UP0 ;  /* 0x000000ff0500728c */ /* 0x000fc8000bf25300 */
[----:B------:R-:W-:-:S04]  /*0440*/  UISETP.EQ.OR.EX UP4, UPT, UR9, URZ, !UP1, UP2 ;  /* 0x000000ff0900728c */ /* 0x000fc8000cf82720 */
[----:B------:R-:W-:-:S06]  /*0450*/  UP2UR UR4, UPR, URZ, 0x10 ;  /* 0x00000010ff047883 */ /* 0x000fcc0008000000 */
[----:B------:R-:W-:Y:S01]  /*0460*/  MOV R58, UR4 ;  /* 0x00000004003a7c02 */ /* 0x000fe20008000f00 */
[----:B------:R-:W-:Y:S06]  /*0470*/  BRA.U !UP4, `(.L_x_8) ;  /* 0x000000010c207547 */ /* 0x000fec000b800000 */
[----:B------:R-:W-:Y:S01]  /*0480*/  UISETP.NE.U32.AND UP2, UPT, UR8, URZ, UPT ;  /* 0x000000ff0800728c */ /* 0x000fe2000bf45070 */
[----:B-----5:R-:W-:Y:S01]  /*0490*/  FSETP.NEU.AND P0, PT, R26, RZ, PT ;  /* 0x000000ff1a00720b */ /* 0x020fe20003f0d000 */
[----:B------:R-:W-:Y:S02]  /*04a0*/  USEL UR4, URZ, 0xffffffff, UP1 ;  /* 0xffffffffff047887 */ /* 0x000fe40008800000 */
[----:B------:R-:W-:-:S10]  /*04b0*/  UISETP.NE.AND.EX UP2, UPT, UR9, URZ, UPT, UP2 ;  /* 0x000000ff0900728c */ /* 0x000fd4000bf45320 */
[----:B------:R-:W-:Y:S01]  /*04c0*/  VOTEU.ANY UP0, P0 ;  /* 0x0000000000ff7886 */ /* 0x000fe20000000100 */
[----:B------:R-:W-:-:S04]  /*04d0*/  @!UP2 USEL UR4, URZ, 0xffffffff, UP0 ;  /* 0xffffffffff04a887 */ /* 0x000fc80008000000 */
[----:B------:R-:W-:-:S04]  /*04e0*/  ULOP3.LUT UR4, UR4, 0x1, URZ, 0xc0, !UPT ;  /* 0x0000000104047892 */ /* 0x000fc8000f8ec0ff */
[----:B------:R-:W-:-:S11]  /*04f0*/  UISETP.NE.U32.AND UP3, UPT, UR4, 0x1, UPT ;  /* 0x000000010400788c */ /* 0x000fd6000bf65070 */
.L_x_8:
[----:B------:R-:W3:Y:S02]  /*0500*/  SHFL.IDX PT, R2, R51, RZ, 0x1f ;  /* 0x00001fff33027589 */ /* 0x000ee400000e0000 */
[----:B---3--:R-:W-:-:S13]  /*0510*/  ISETP.NE.AND P0, PT, R2, RZ, PT ;  /* 0x000000ff0200720c */ /* 0x008fda0003f05270 */
[----:B------:R-:W-:Y:S05]  /*0520*/  @P0 BRA `(.L_x_9) ;  /* 0x0000000400140947 */ /* 0x000fea0003800000 */
[----:B------:R-:W-:Y:S01]  /*0530*/  ELECT P0, URZ, PT ;  /* 0x0000000000ff782f */ /* 0x000fe20003800000 */
[----:B------:R-:W-:-:S12]  /*0540*/  BSSY.RECONVERGENT B0, `(.L_x_9) ;  /* 0x0000043000007945 */ /* 0x000fd80003800200 */
[----:B------:R-:W-:Y:S05]  /*0550*/  @!P0 BRA `(.L_x_10) ;  /* 0x0000000400048947 */ /* 0x000fea0003800000 */
[----:B------:R-:W3:Y:S01]  /*0560*/  S2UR UR4, SR_CgaCtaId ;  /* 0x00000000000479c3 */ /* 0x000ee20000008800 */
[----:B------:R-:W-:Y:S01]  /*0570*/  UMOV UR5, 0x400 ;  /* 0x0000040000057882 */ /* 0x000fe20000000000 */
[----:B------:R-:W-:Y:S01]  /*0580*/  UMOV UR8, 0x1 ;  /* 0x0000000100087882 */ /* 0x000fe20000000000 */
[----:B------:R-:W-:Y:S01]  /*0590*/  UMOV UR6, 0x2 ;  /* 0x0000000200067882 */ /* 0x000fe20000000000 */
[----:B------:R-:W-:-:S04]  /*05a0*/  UIADD3 UR8, UPT, UPT, -UR8, 0x100000, URZ ;  /* 0x0010000008087890 */ /* 0x000fc8000fffe1ff */
[----:B------:R-:W-:Y:S02]  /*05b0*/  USHF.L.U32 UR9, UR8, 0xb, URZ ;  /* 0x0000000b08097899 */ /* 0x000fe400080006ff */
[----:B------:R-:W-:Y:S02]  /*05c0*/  USHF.L.U32 UR8, UR8, 0x1, URZ ;  /* 0x0000000108087899 */ /* 0x000fe400080006ff */
[----:B------:R-:W-:-:S04]  /*05d0*/  UIADD3 UR6, UPT, UPT, -UR6, 0x100000, URZ ;  /* 0x0010000006067890 */ /* 0x000fc8000fffe1ff */
[----:B------:R-:W-:Y:S02]  /*05e0*/  USHF.L.U32 UR7, UR6, 0xb, URZ ;  /* 0x0000000b06077899 */ /* 0x000fe400080006ff */
[----:B------:R-:W-:Y:S02]  /*05f0*/  USHF.L.U32 UR6, UR6, 0x1, URZ ;  /* 0x0000000106067899 */ /* 0x000fe400080006ff */
[----:B---3--:R-:W-:Y:S01]  /*0600*/  ULEA UR4, UR4, UR5, 0x18 ;  /* 0x0000000504047291 */ /* 0x008fe2000f8ec0ff */
[----:B------:R-:W3:Y:S11]  /*0610*/  FENCE.VIEW.ASYNC.S ;  /* 0x00000000000073c6 */ /* 0x000ef60000000000 */
[----:B---3--:R3:W4:Y:S01]  /*0620*/  SYNCS.EXCH.64 URZ, [UR4], UR8 ;  /* 0x0000000804ff75b2 */ /* 0x0087220008000100 */
[----:B------:R3:W1:Y:S01]  /*0630*/  SYNCS.EXCH.64 URZ, [UR4+0xd0], UR6 ;  /* 0x0000d00604ff75b2 */ /* 0x0006620008000100 */
        /* <DEDUP_REMOVED lines=49> */
[----:B------:R3:W1:Y:S02]  /*0950*/  SYNCS.EXCH.64 URZ, [UR4+0x198], UR6 ;  /* 0x0001980604ff75b2 */ /* 0x0006640008000100 */
[----:B---34-:R-:W-:Y:S01]  /*0960*/  NOP ;  /* 0x0000000000007918 */ /* 0x018fe20000000000 */
.L_x_10:
[----:B------:R-:W-:Y:S05]  /*0970*/  BSYNC.RECONVERGENT B0 ;  /* 0x0000000000007941 */ /* 0x000fea0003800200 */
.L_x_9:
[----:B------:R-:W3:Y:S01]  /*0980*/  SHFL.IDX PT, R2, R51, RZ, 0x1f ;  /* 0x00001fff33027589 */ /* 0x000ee200000e0000 */
[----:B------:R-:W-:Y:S01]  /*0990*/  NOP ;  /* 0x0000000000007918 */ /* 0x000fe20000000000 */
[----:B---3--:R-:W-:-:S13]  /*09a0*/  ISETP.NE.AND P0, PT, R2, 0x1, PT ;  /* 0x000000010200780c */ /* 0x008fda0003f05270 */
[----:B------:R-:W-:Y:S05]  /*09b0*/  @P0 BRA `(.L_x_11) ;  /* 0x0000000000500947 */ /* 0x000fea0003800000 */
        /* <DEDUP_REMOVED lines=9> */
[----:B------:R-:W-:Y:S01]  /*0a50*/  USHF.L.U32 UR6, UR6, 0x1, URZ ;  /* 0x0000000106067899 */ /* 0x000fe200080006ff */
[----:B------:R-:W-:Y:S01]  /*0a60*/  ELECT P0, URZ, PT ;  /* 0x0000000000ff782f */ /* 0x000fe20003800000 */
[----:B---3--:R-:W-:Y:S01]  /*0a70*/  ULEA UR4, UR4, UR5, 0x18 ;  /* 0x0000000504047291 */ /* 0x008fe2000f8ec0ff */
[----:B------:R-:W3:Y:S11]  /*0a80*/  FENCE.VIEW.ASYNC.S ;  /* 0x00000000000073c6 */ /* 0x000ef60000000000 */
[----:B---3--:R3:W4:Y:S01]  /*0a90*/  SYNCS.EXCH.64 URZ, [UR4+0x1a0], UR8 ;  /* 0x0001a00804ff75b2 */ /* 0x0087220008000100 */
[----:B------:R3:W1:Y:S01]  /*0aa0*/  SYNCS.EXCH.64 URZ, [UR4+0x1b8], UR6 ;  /* 0x0001b80604ff75b2 */ /* 0x0006620008000100 */
[----:B------:R3:W1:Y:S01]  /*0ab0*/  SYNCS.EXCH.64 URZ, [UR4+0x1a8], UR8 ;  /* 0x0001a80804ff75b2 */ /* 0x0006620008000100 */
[----:B------:R3:W1:Y:S01]  /*0ac0*/  SYNCS.EXCH.64 URZ, [UR4+0x1c0], UR6 ;  /* 0x0001c00604ff75b2 */ /* 0x0006620008000100 */
[----:B------:R3:W1:Y:S01]  /*0ad0*/  SYNCS.EXCH.64 URZ, [UR4+0x1b0], UR8 ;  /* 0x0001b00804ff75b2 */ /* 0x0006620008000100 */
[----:B------:R3:W1:Y:S01]  /*0ae0*/  SYNCS.EXCH.64 URZ, [UR4+0x1c8], UR6 ;  /* 0x0001c80604ff75b2 */ /* 0x0006620008000100 */
[----:B------:R-:W-:Y:S01]  /*0af0*/  NOP ;  /* 0x0000000000007918 */ /* 0x000fe20000000000 */
.L_x_11:
[----:B------:R-:W2:Y:S01]  /*0b00*/  SHFL.IDX PT, R2, R51, RZ, 0x1f ;  /* 0x00001fff33027589 */ /* 0x000ea200000e0000 */
[----:B------:R-:W-:Y:S01]  /*0b10*/  NOP ;  /* 0x0000000000007918 */ /* 0x000fe20000000000 */
[----:B--2---:R-:W-:-:S13]  /*0b20*/  ISETP.NE.AND P0, PT, R2, 0x3, PT ;  /* 0x000000030200780c */ /* 0x004fda0003f05270 */
[----:B------:R-:W-:Y:S05]  /*0b30*/  @P0 BRA `(.L_x_12) ;  /* 0x0000000000300947 */ /* 0x000fea0003800000 */
[----:B---3--:R-:W2:Y:S01]  /*0b40*/  S2UR UR4, SR_CgaCtaId ;  /* 0x00000000000479c3 */ /* 0x008ea20000008800 */
[----:B------:R-:W-:Y:S01]  /*0b50*/  UMOV UR6, 0x400 ;  /* 0x0000040000067882 */ /* 0x000fe20000000000 */
[----:B------:R-:W-:Y:S01]  /*0b60*/  UMOV UR5, 0x20 ;  /* 0x0000002000057882 */ /* 0x000fe20000000000 */
[----:B------:R-:W-:Y:S01]  /*0b70*/  ELECT P0, URZ, PT ;  /* 0x0000000000ff782f */ /* 0x000fe20003800000 */
[----:B--2---:R-:W-:Y:S02]  /*0b80*/  ULEA UR6, UR4, UR6, 0x18 ;  /* 0x0000000604067291 */ /* 0x004fe4000f8ec0ff */
[----:B------:R-:W-:-:S04]  /*0b90*/  UIADD3 UR4, UPT, UPT, -UR5, 0x100000, URZ ;  /* 0x0010000005047890 */ /* 0x000fc8000fffe1ff */
[----:B------:R-:W-:Y:S02]  /*0ba0*/  USHF.L.U32 UR5, UR4, 0xb, URZ ;  /* 0x0000000b04057899 */ /* 0x000fe400080006ff */
[----:B------:R-:W-:Y:S01]  /*0bb0*/  USHF.L.U32 UR4, UR4, 0x1, URZ ;  /* 0x0000000104047899 */ /* 0x000fe200080006ff */
[----:B------:R-:W2:Y:S11]  /*0bc0*/  FENCE.VIEW.ASYNC.S ;  /* 0x00000000000073c6 */ /* 0x000eb60000000000 */
[----:B--2---:R2:W3:Y:S01]  /*0bd0*/  SYNCS.EXCH.64 URZ, [UR6+0x1d0], UR4 ;  /* 0x0001d00406ff75b2 */ /* 0x0044e20008000100 */
[----:B------:R2:W1:Y:S01]  /*0be0*/  SYNCS.EXCH.64 URZ, [UR6+0x1d8], UR4 ;  /* 0x0001d80406ff75b2 */ /* 0x0004620008000100 */
[----:B------:R-:W-:Y:S01]  /*0bf0*/  NOP ;  /* 0x0000000000007918 */ /* 0x000fe20000000000 */
.L_x_12:
[----:B------:R-:W4:Y:S01]  /*0c00*/  SHFL.IDX PT, R2, R51, RZ, 0x1f ;  /* 0x00001fff33027589 */ /* 0x000f2200000e0000 */
[----:B------:R-:W-:Y:S01]  /*0c10*/  NOP ;  /* 0x0000000000007918 */ /* 0x000fe20000000000 */
[----:B----4-:R-:W-:-:S13]  /*0c20*/  ISETP.NE.AND P0, PT, R2, 0x4, PT ;  /* 0x000000040200780c */ /* 0x010fda0003f05270 */
[----:B------:R-:W-:Y:S05]  /*0c30*/  @P0 BRA `(.L_x_13) ;  /* 0x0000000000440947 */ /* 0x000fea0003800000 */
[----:B--23--:R-:W2:Y:S01]  /*0c40*/  S2UR UR6, SR_CgaCtaId ;  /* 0x00000000000679c3 */ /* 0x00cea20000008800 */
[----:B------:R-:W-:Y:S01]  /*0c50*/  UMOV UR4, 0x1e0 ;  /* 0x000001e000047882 */ /* 0x000fe20000000000 */
[----:B------:R-:W-:Y:S01]  /*0c60*/  UMOV UR5, 0x400 ;  /* 0x0000040000057882 */ /* 0x000fe20000000000 */
[----:B------:R-:W-:Y:S01]  /*0c70*/  USEL UR4, UR4, 0x1a0, UP3 ;  /* 0x000001a004047887 */ /* 0x000fe20009800000 */
[----:B------:R-:W-:Y:S01]  /*0c80*/  UMOV UR8, 0x1 ;  /* 0x0000000100087882 */ /* 0x000fe20000000000 */
[----:B------:R-:W-:Y:S01]  /*0c90*/  ELECT P0, URZ, PT ;  /* 0x0000000000ff782f */ /* 0x000fe20003800000 */
[----:B------:R-:W-:-:S04]  /*0ca0*/  UIADD3 UR8, UPT, UPT, -UR8, 0x100000, URZ ;  /* 0x0010000008087890 */ /* 0x000fc8000fffe1ff */
[----:B------:R-:W-:Y:S02]  /*0cb0*/  USHF.L.U32 UR9, UR8, 0xb, URZ ;  /* 0x0000000b08097899 */ /* 0x000fe400080006ff */
[----:B------:R-:W-:Y:S02]  /*0cc0*/  USHF.L.U32 UR8, UR8, 0x1, URZ ;  /* 0x0000000108087899 */ /* 0x000fe400080006ff */
[----:B--2---:R-:W-:Y:S02]  /*0cd0*/  ULEA UR6, UR6, UR5, 0x18 ;  /* 0x0000000506067291 */ /* 0x004fe4000f8ec0ff */
[----:B------:R-:W-:-:S04]  /*0ce0*/  UIADD3 UR4, UPT, UPT, -UR4, 0x100000, URZ ;  /* 0x0010000004047890 */ /* 0x000fc8000fffe1ff */
[----:B------:R-:W-:Y:S02]  /*0cf0*/  USHF.L.U32 UR5, UR4, 0xb, URZ ;  /* 0x0000000b04057899 */ /* 0x000fe400080006ff */
[----:B------:R-:W-:Y:S01]  /*0d00*/  USHF.L.U32 UR4, UR4, 0x1, URZ ;  /* 0x0000000104047899 */ /* 0x000fe200080006ff */
[----:B------:R-:W2:Y:S03]  /*0d10*/  FENCE.VIEW.ASYNC.S ;  /* 0x00000000000073c6 */ /* 0x000ea60000000000 */
[----:B--2---:R4:W2:Y:S08]  /*0d20*/  SYNCS.EXCH.64 URZ, [UR6+0x1e0], UR8 ;  /* 0x0001e00806ff75b2 */ /* 0x0048b00008000100 */
[----:B------:R4:W3:Y:S02]  /*0d30*/  SYNCS.EXCH.64 URZ, [UR6+0x1e8], UR4 ;  /* 0x0001e80406ff75b2 */ /* 0x0008e40008000100 */
[----:B----4-:R-:W-:Y:S01]  /*0d40*/  NOP ;  /* 0x0000000000007918 */ /* 0x010fe20000000000 */
.L_x_13:
[----:B------:R-:W4:Y:S01]  /*0d50*/  SHFL.IDX PT, R2, R51, RZ, 0x1f ;  /* 0x00001fff33027589 */ /* 0x000f2200000e0000 */
[----:B------:R-:W-:Y:S01]  /*0d60*/  NOP ;  /* 0x0000000000007918 */ /* 0x000fe20000000000 */
[----:B----4-:R-:W-:-:S13]  /*0d70*/  ISETP.NE.AND P0, PT, R2, 0x5, PT ;  /* 0x000000050200780c */ /* 0x010fda0003f05270 */
[----:B------:R-:W-:Y:S05]  /*0d80*/  @P0 BRA `(.L_x_14) ;  /* 0x0000000000480947 */ /* 0x000fea0003800000 */
[----:B--2---:R-:W2:Y:S01]  /*0d90*/  S2UR UR5, SR_CgaCtaId ;  /* 0x00000000000579c3 */ /* 0x004ea20000008800 */
[----:B---3--:R-:W-:Y:S01]  /*0da0*/  UMOV UR4, 0x400 ;  /* 0x0000040000047882 */ /* 0x008fe20000000000 */
        /* <DEDUP_REMOVED lines=9> */
[----:B--2---:R-:W-:Y:S01]  /*0e40*/  ULEA UR4, UR5, UR4, 0x18 ;  /* 0x0000000405047291 */ /* 0x004fe2000f8ec0ff */
[----:B------:R-:W2:Y:S11]  /*0e50*/  FENCE.VIEW.ASYNC.S ;  /* 0x00000000000073c6 */ /* 0x000eb60000000000 */
[----:B--2---:R4:W2:Y:S01]  /*0e60*/  SYNCS.EXCH.64 URZ, [UR4+0x1f0], UR8 ;  /* 0x0001f00804ff75b2 */ /* 0x0048a20008000100 */
[----:B------:R4:W3:Y:S01]  /*0e70*/  SYNCS.EXCH.64 URZ, [UR4+0x200], UR6 ;  /* 0x0002000604ff75b2 */ /* 0x0008e20008000100 */
[----:B------:R4:W1:Y:S01]  /*0e80*/  SYNCS.EXCH.64 URZ, [UR4+0x1f8], UR8 ;  /* 0x0001f80804ff75b2 */ /* 0x0008620008000100 */
[----:B------:R4:W1:Y:S02]  /*0e90*/  SYNCS.EXCH.64 URZ, [UR4+0x208], UR6 ;  /* 0x0002080604ff75b2 */ /* 0x0008640008000100 */
[----:B----4-:R-:W-:Y:S01]  /*0ea0*/  NOP ;  /* 0x0000000000007918 */ /* 0x010fe20000000000 */
.L_x_14:
[----:B--23--:R-:W2:Y:S01]  /*0eb0*/  LDCU UR4, c[0x0][0x36c] ;  /* 0x00006d80ff0477ac */ /* 0x00cea20008000800 */
[----:B------:R-:W-:Y:S01]  /*0ec0*/  ISETP.NE.OR P3, PT, R0, 0x2, !P3 ;  /* 0x000000020000780c */ /* 0x000fe20005f65670 */
[----:B------:R-:W-:Y:S01]  /*0ed0*/  NOP ;  /* 0x0000000000007918 */ /* 0x000fe20000000000 */
[----:B------:R-:W-:Y:S01]  /*0ee0*/  LOP3.LUT R0, R49, 0x1f, RZ, 0xc0, !PT ;  /* 0x0000001f31007812 */ /* 0x000fe200078ec0ff */
[----:B------:R-:W-:Y:S02]  /*0ef0*/  UISETP.NE.AND UP5, UPT, UR18, 0x2, UPT ;  /* 0x000000021200788c */ /* 0x000fe4000bfa5270 */
[----:B------:R-:W-:Y:S02]  /*0f00*/  UISETP.NE.AND UP4, UPT, UR18, URZ, UPT ;  /* 0x000000ff1200728c */ /* 0x000fe4000bf85270 */
[----:B--2---:R-:W-:-:S09]  /*0f10*/  UISETP.EQ.U32.AND UP6, UPT, UR4, 0x1, UPT ;  /* 0x000000010400788c */ /* 0x004fd2000bfc2070 */
[----:B------:R-:W-:Y:S05]  /*0f20*/  BRA.U !UP6, `(.L_x_15) ;  /* 0x000000010e087547 */ /* 0x000fea000b800000 */
[----:B-1----:R-:W-:Y:S01]  /*0f30*/  UCGABAR_ARV ;  /* 0x00000000000079c7 */ /* 0x002fe20008000000 */
[----:B------:R-:W-:Y:S05]  /*0f40*/  BRA `(.L_x_16) ;  /* 0x0000000000047947 */ /* 0x000fea0003800000 */
.L_x_15:
[----:B-1----:R-:W-:Y:S01]  /*0f50*/  NOP ;  /* 0x0000000000007918 */ /* 0x002fe20000000000 */
.L_x_16:
[----:B------:R-:W1:Y:S01]  /*0f60*/  S2R R4, SR_CTAID.Y ;  /* 0x0000000000047919 */ /* 0x000e620000002600 */
[----:B------:R-:W2:Y:S01]  /*0f70*/  S2UR UR52, SR_CTAID.X ;  /* 0x00000000003479c3 */ /* 0x000ea20000002500 */
[----:B------:R-:W-:-:S05]  /*0f80*/  CS2R.32 R45, SR_CgaSize ;  /* 0x00000000002d7805 */ /* 0x000fca0000008a00 */
[----:B------:R-:W-:-:S05]  /*0f90*/  IMAD R45, R45, -0xa0, RZ ;  /* 0xffffff602d2d7824 */ /* 0x000fca00078e02ff */
[----:B------:R-:W-:-:S14]  /*0fa0*/  R2UR UR5, R45 ;  /* 0x000000002d0572ca */ /* 0x000fdc00000e0000 */
[----:B------:R-:W3:Y:S01]  /*0fb0*/  LDCU UR5, c[0x0][UR5+0x2b0] ;  /* 0x00005600050577ac */ /* 0x000ee20008000800 */
[----:B------:R-:W-:-:S05]  /*0fc0*/  CS2R.32 R45, SR_CgaSize ;  /* 0x00000000002d7805 */ /* 0x000fca0000008a00 */
[----:B------:R-:W-:-:S05]  /*0fd0*/  IMAD R45, R45, -0xa0, RZ ;  /* 0xffffff602d2d7824 */ /* 0x000fca00078e02ff */
[----:B------:R-:W-:-:S14]  /*0fe0*/  R2UR UR4, R45 ;  /* 0x000000002d0472ca */ /* 0x000fdc00000e0000 */
[----:B------:R-:W4:Y:S01]  /*0ff0*/  LDCU UR4, c[0x0][UR4+0x2b4] ;  /* 0x00005680040477ac */ /* 0x000f220008000800 */
[----:B------:R-:W-:-:S05]  /*1000*/  CS2R.32 R2, SR_CgaSize ;  /* 0x0000000000027805 */ /* 0x000fca0000008a00 */
[----:B------:R-:W-:-:S06]  /*1010*/  IMAD R2, R2, -0xa0, RZ ;  /* 0xffffff6002027824 */ /* 0x000fcc00078e02ff */
[----:B------:R-:W4:Y:S01]  /*1020*/  LDC R2, c[0x0][R2+0x2a0] ;  /* 0x0000a80002027b82 */ /* 0x000f220000000800 */
[----:B------:R-:W1:Y:S01]  /*1030*/  LDCU UR19, c[0x0][0xc24] ;  /* 0x00018480ff1377ac */ /* 0x000e620008000800 */
[----:B------:R-:W1:Y:S06]  /*1040*/  LDCU UR39, c[0x0][0xc24] ;  /* 0x00018480ff2777ac */ /* 0x000e6c0008000800 */
[----:B------:R-:W4:Y:S01]  /*1050*/  S2UR UR6, SR_CgaCtaId ;  /* 0x00000000000679c3 */ /* 0x000f220000008800 */
[----:B------:R-:W4:Y:S01]  /*1060*/  LDCU UR22, c[0x0][0xc30] ;  /* 0x00018600ff1677ac */ /* 0x000f220008000800 */
[----:B--2---:R-:W-:-:S02]  /*1070*/  I2FP.F32.U32 R45, UR52 ;  /* 0x00000034002d7c45 */ /* 0x004fc40008201000 */
[----:B------:R-:W-:-:S05]  /*1080*/  CS2R.32 R3, SR_CgaSize ;  /* 0x0000000000037805 */ /* 0x000fca0000008a00 */
[----:B------:R-:W-:-:S06]  /*1090*/  IMAD R3, R3, -0xa0, RZ ;  /* 0xffffff6003037824 */ /* 0x000fcc00078e02ff */
[----:B------:R-:W2:Y:S01]  /*10a0*/  LDC R3, c[0x0][R3+0x2a4] ;  /* 0x0000a90003037b82 */ /* 0x000ea20000000800 */
[----:B-1----:R-:W-:Y:S01]  /*10b0*/  UISETP.GE.AND UP0, UPT, UR19, 0x1, UPT ;  /* 0x000000011300788c */ /* 0x002fe2000bf06270 */
[----:B---3--:R-:W-:Y:S01]  /*10c0*/  FMUL R45, R45, UR5 ;  /* 0x000000052d2d7c20 */ /* 0x008fe20008400000 */
[----:B------:R-:W-:-:S05]  /*10d0*/  I2FP.F32.U32 R44, R4 ;  /* 0x00000004002c7245 */ /* 0x000fca0000201000 */
[----:B------:R-:W1:Y:S01]  /*10e0*/  S2UR UR53, SR_CTAID.Z ;  /* 0x00000000003579c3 */ /* 0x000e620000002700 */
[----:B------:R-:W3:Y:S01]  /*10f0*/  F2I.U32.TRUNC.NTZ R45, R45 ;  /* 0x0000002d002d7305 */ /* 0x000ee2000020f000 */
[----:B----4-:R-:W-:Y:S01]  /*1100*/  FMUL R44, R44, UR4 ;  /* 0x000000042c2c7c20 */ /* 0x010fe20008400000 */
[----:B------:R-:W-:-:S05]  /*1110*/  USHF.L.U32 UR42, UR6, 0xa, URZ ;  /* 0x0000000a062a7899 */ /* 0x000fca00080006ff */
[----:B------:R-:W4:Y:S01]  /*1120*/  S2UR UR23, SR_CTAID.Y ;  /* 0x00000000001779c3 */ /* 0x000f220000002600 */
[----:B------:R-:W-:Y:S01]  /*1130*/  USHF.L.U32 UR38, UR6, 0x4, URZ ;  /* 0x0000000406267899 */ /* 0x000fe200080006ff */
[----:B------:R-:W1:Y:S01]  /*1140*/  F2I.U32.TRUNC.NTZ R44, R44 ;  /* 0x0000002c002c7305 */ /* 0x000e62000020f000 */
[----:B------:R-:W-:Y:S02]  /*1150*/  ULOP3.LUT UR42, UR42, 0x400, URZ, 0xc0, !UPT ;  /* 0x000004002a2a7892 */ /* 0x000fe4000f8ec0ff */
[----:B------:R-:W-:Y:S01]  /*1160*/  ULOP3.LUT UR38, UR38, 0x10, URZ, 0xc0, !UPT ;  /* 0x0000001026267892 */ /* 0x000fe2000f8ec0ff */
[----:B---3--:R-:W-:-:S05]  /*1170*/  IADD3 R45, PT, PT, -R45, RZ, RZ ;  /* 0x000000ff2d2d7210 */ /* 0x008fca0007ffe1ff */
[----:B------:R-:W-:Y:S01]  /*1180*/  IMAD R45, R2, R45, UR52 ;  /* 0x00000034022d7e24 */ /* 0x000fe2000f8e022d */
[----:B------:R-:W-:Y:S02]  /*1190*/  PRMT R2, RZ, 0x7610, R2 ;  /* 0x00007610ff027816 */ /* 0x000fe40000000002 */
[----:B-1----:R-:W-:-:S05]  /*11a0*/  IADD3 R44, PT, PT, -R44, RZ, RZ ;  /* 0x000000ff2c2c7210 */ /* 0x002fca0007ffe1ff */
[----:B--2---:R-:W-:Y:S01]  /*11b0*/  IMAD R44, R3, R44, R4 ;  /* 0x0000002c032c7224 */ /* 0x004fe200078e0204 */
[----:B----4-:R-:W-:Y:S06]  /*11c0*/  BRA.U UP4, `(.L_x_17) ;  /* 0x0000000104207547 */ /* 0x010fec000b800000 */
[C---:B------:R-:W-:Y:S02]  /*11d0*/  ISETP.NE.AND P2, PT, R44.reuse, RZ, PT ;  /* 0x000000ff2c00720c */ /* 0x040fe40003f45270 */
[----:B------:R-:W-:Y:S02]  /*11e0*/  ISETP.NE.AND P0, PT, R44, RZ, PT ;  /* 0x000000ff2c00720c */ /* 0x000fe40003f05270 */
[C---:B------:R-:W-:Y:S02]  /*11f0*/  ISETP.NE.AND P1, PT, R45.reuse, 0x1, PT ;  /* 0x000000012d00780c */ /* 0x040fe40003f25270 */
[----:B------:R-:W-:Y:S02]  /*1200*/  SEL R2, RZ, 0x2, P2 ;  /* 0x00000002ff027807 */ /* 0x000fe40001000000 */
[----:B------:R-:W-:Y:S02]  /*1210*/  ISETP.EQ.OR P0, PT, R45, RZ, !P0 ;  /* 0x000000ff2d00720c */ /* 0x000fe40004702670 */
[----:B------:R-:W-:-:S02]  /*1220*/  SEL R2, R2, 0x2, P1 ;  /* 0x0000000202027807 */ /* 0x000fc40000800000 */
[----:B------:R-:W-:-:S05]  /*1230*/  SEL R3, RZ, 0x1, !P0 ;  /* 0x00000001ff037807 */ /* 0x000fca0004000000 */
[----:B------:R-:W-:Y:S02]  /*1240*/  IMAD.IADD R2, R3, 0x1, R2 ;  /* 0x0000000103027824 */ /* 0x000fe400078e0202 */
.L_x_17:
[----:B------:R-:W-:Y:S05]  /*1250*/  BRA.U !UP0, `(.L_x_18) ;  /* 0x0000000108d07547 */ /* 0x000fea000b800000 */
[----:B------:R-:W1:Y:S01]  /*1260*/  LDCU UR20, c[0x0][0xc0c] ;  /* 0x00018180ff1477ac */ /* 0x000e620008000800 */
[----:B------:R-:W2:Y:S01]  /*1270*/  LDCU.128 UR12, c[0x0][0xc10] ;  /* 0x00018200ff0c77ac */ /* 0x000ea20008000c00 */
[----:B------:R-:W3:Y:S01]  /*1280*/  LDCU UR6, c[0x0][0x370] ;  /* 0x00006e00ff0677ac */ /* 0x000ee20008000800 */
[----:B------:R-:W4:Y:S01]  /*1290*/  LDCU UR7, c[0x0][0x374] ;  /* 0x00006e80ff0777ac */ /* 0x000f220008000800 */
[----:B------:R-:W4:Y:S01]  /*12a0*/  LDCU UR21, c[0x0][0xc20] ;  /* 0x00018400ff1577ac */ /* 0x000f220008000800 */
[----:B-1----:R-:W-:Y:S02]  /*12b0*/  UISETP.NE.AND UP0, UPT, UR20, 0x1, UPT ;  /* 0x000000011400788c */ /* 0x002fe4000bf05270 */
[----:B--2---:R-:W-:Y:S01]  /*12c0*/  UIMAD.WIDE.U32 UR4, UR52, UR12, URZ ;  /* 0x0000000c340472a5 */ /* 0x004fe2000f8e00ff */
[----:B------:R-:W1:Y:S01]  /*12d0*/  LDCU.64 UR8, c[0x0][0xc28] ;  /* 0x00018500ff0877ac */ /* 0x000e620008000a00 */
[----:B---3--:R-:W-:Y:S02]  /*12e0*/  UIMAD.WIDE.U32 UR10, UR6, UR12, URZ ;  /* 0x0000000c060a72a5 */ /* 0x008fe4000f8e00ff */
[----:B------:R-:W-:-:S02]  /*12f0*/  USHF.R.U32.HI UR5, URZ, UR13, UR5 ;  /* 0x0000000dff057299 */ /* 0x000fc40008011605 */
[----:B------:R-:W-:Y:S02]  /*1300*/  UISETP.NE.AND UP2, UPT, UR19, 0x1, UPT ;  /* 0x000000011300788c */ /* 0x000fe4000bf45270 */
[----:B------:R-:W-:Y:S01]  /*1310*/  USEL UR5, UR52, UR5, !UP0 ;  /* 0x0000000534057287 */ /* 0x000fe2000c000000 */
[----:B------:R-:W-:Y:S01]  /*1320*/  UMOV UR10, UR11 ;  /* 0x0000000b000a7c82 */ /* 0x000fe20008000000 */
[----:B------:R-:W-:Y:S02]  /*1330*/  UIMAD.WIDE.U32 UR16, UR23, UR15, URZ ;  /* 0x0000000f171072a5 */ /* 0x000fe4000f8e00ff */
[----:B------:R-:W-:Y:S02]  /*1340*/  @UP0 USHF.R.U32.HI UR6, URZ, UR13, UR10 ;  /* 0x0000000dff060299 */ /* 0x000fe4000801160a */
[----:B------:R-:W-:Y:S02]  /*1350*/  UISETP.NE.AND UP0, UPT, UR14, 0x1, UPT ;  /* 0x000000010e00788c */ /* 0x000fe4000bf05270 */
[----:B----4-:R-:W-:-:S02]  /*1360*/  UIMAD.WIDE.U32 UR10, UR7, UR15, URZ ;  /* 0x0000000f070a72a5 */ /* 0x010fc4000f8e00ff */
[----:B-1----:R-:W-:Y:S01]  /*1370*/  UIMAD.WIDE.U32 UR12, UR6, UR8, URZ ;  /* 0x00000008060c72a5 */ /* 0x002fe2000f8e00ff */
[----:B------:R-:W-:Y:S02]  /*1380*/  UMOV UR4, UR17 ;  /* 0x0000001100047c82 */ /* 0x000fe40008000000 */
[----:B------:R-:W-:Y:S02]  /*1390*/  USHF.R.U32.HI UR4, URZ, UR21, UR4 ;  /* 0x00000015ff047299 */ /* 0x000fe40008011604 */
[----:B------:R-:W-:Y:S02]  /*13a0*/  UMOV UR10, UR11 ;  /* 0x0000000b000a7c82 */ /* 0x000fe40008000000 */
[----:B------:R-:W-:Y:S01]  /*13b0*/  UMOV UR12, UR13 ;  /* 0x0000000d000c7c82 */ /* 0x000fe20008000000 */
[----:B------:R-:W-:Y:S02]  /*13c0*/  @UP0 USHF.R.U32.HI UR7, URZ, UR21, UR10 ;  /* 0x00000015ff070299 */ /* 0x000fe4000801160a */
[----:B------:R-:W-:-:S02]  /*13d0*/  USEL UR4, UR23, UR4, !UP0 ;  /* 0x0000000417047287 */ /* 0x000fc4000c000000 */
[----:B------:R-:W-:Y:S02]  /*13e0*/  UIMAD.WIDE.U32 UR10, UR7, UR8, URZ ;  /* 0x00000008070a72a5 */ /* 0x000fe4000f8e00ff */
[----:B------:R-:W-:Y:S02]  /*13f0*/  @UP2 USHF.R.U32.HI UR6, URZ, UR9, UR12 ;  /* 0x00000009ff062299 */ /* 0x000fe4000801160c */
[----:B------:R-:W-:-:S03]  /*1400*/  UIMAD.WIDE.U32 UR12, UR4, UR8, URZ ;  /* 0x00000008040c72a5 */ /* 0x000fc6000f8e00ff */
[----:B------:R-:W-:Y:S02]  /*1410*/  UMOV UR10, UR11 ;  /* 0x0000000b000a7c82 */ /* 0x000fe40008000000 */
[----:B------:R-:W-:Y:S02]  /*1420*/  @UP2 USHF.R.U32.HI UR7, URZ, UR9, UR10 ;  /* 0x00000009ff072299 */ /* 0x000fe4000801160a */
[----:B------:R-:W-:Y:S02]  /*1430*/  UIMAD UR10, UR6, UR19, URZ ;  /* 0x00000013060a72a4 */ /* 0x000fe4000f8e02ff */
[----:B------:R-:W-:-:S04]  /*1440*/  UIMAD UR7, UR7, UR19, URZ ;  /* 0x00000013070772a4 */ /* 0x000fc8000f8e02ff */
[----:B------:R-:W-:-:S03]  /*1450*/  UISETP.GE.AND UP0, UPT, UR4, UR7, UPT ;  /* 0x000000070400728c */ /* 0x000fc6000bf06270 */
[----:B------:R-:W-:Y:S01]  /*1460*/  UMOV UR7, UR13 ;  /* 0x0000000d00077c82 */ /* 0x000fe20008000000 */
[----:B------:R-:W-:Y:S02]  /*1470*/  UISETP.GE.OR UP0, UPT, UR5, UR10, UP0 ;  /* 0x0000000a0500728c */ /* 0x000fe40008706670 */
[----:B------:R-:W-:Y:S02]  /*1480*/  UIMAD.WIDE.U32 UR10, UR5, UR8, URZ ;  /* 0x00000008050a72a5 */ /* 0x000fe4000f8e00ff */
[----:B------:R-:W-:Y:S02]  /*1490*/  USHF.R.U32.HI UR7, URZ, UR9, UR7 ;  /* 0x00000009ff077299 */ /* 0x000fe40008011607 */
[----:B------:R-:W-:Y:S02]  /*14a0*/  UIADD3 UR10, UPT, UPT, -UR4, URZ, URZ ;  /* 0x000000ff040a7290 */ /* 0x000fe4000fffe1ff */
[----:B------:R-:W-:Y:S02]  /*14b0*/  USEL UR7, UR4, UR7, !UP2 ;  /* 0x0000000704077287 */ /* 0x000fe4000d000000 */
[----:B------:R-:W-:Y:S01]  /*14c0*/  UIMAD UR10, UR14, UR10, UR23 ;  /* 0x0000000a0e0a72a4 */ /* 0x000fe2000f8e0217 */
[----:B------:R-:W-:Y:S01]  /*14d0*/  @!UP0 UMOV UR8, UR11 ;  /* 0x0000000b00088c82 */ /* 0x000fe20008000000 */
[----:B------:R-:W-:-:S02]  /*14e0*/  UIADD3 UR11, UPT, UPT, -UR5, URZ, URZ ;  /* 0x000000ff050b7290 */ /* 0x000fc4000fffe1ff */
[----:B------:R-:W-:Y:S02]  /*14f0*/  @!UP0 USHF.R.U32.HI UR8, URZ, UR9, UR8 ;  /* 0x00000009ff088299 */ /* 0x000fe40008011608 */
[----:B------:R-:W-:Y:S02]  /*1500*/  UIADD3 UR9, UPT, UPT, -UR7, URZ, URZ ;  /* 0x000000ff07097290 */ /* 0x000fe4000fffe1ff */
[----:B------:R-:W-:Y:S02]  /*1510*/  @!UP0 USEL UR8, UR5, UR8, !UP2 ;  /* 0x0000000805088287 */ /* 0x000fe4000d000000 */
[----:B------:R-:W-:Y:S02]  /*1520*/  UIMAD UR9, UR19, UR9, UR4 ;  /* 0x00000009130972a4 */ /* 0x000fe4000f8e0204 */
[----:B------:R-:W-:Y:S02]  /*1530*/  @!UP0 UIADD3 UR7, UPT, UPT, UR7, -UR8, URZ ;  /* 0x8000000807078290 */ /* 0x000fe4000fffe0ff */
[----:B------:R-:W-:-:S02]  /*1540*/  @!UP0 UIMAD UR6, UR9, UR6, UR8 ;  /* 0x00000006090682a4 */ /* 0x000fc4000f8e0208 */
[----:B------:R-:W-:Y:S02]  /*1550*/  @!UP0 UIMAD UR4, UR7, UR19, UR5 ;  /* 0x00000013070482a4 */ /* 0x000fe4000f8e0205 */
[----:B------:R-:W-:Y:S02]  /*1560*/  UIMAD UR52, UR20, UR11, UR52 ;  /* 0x0000000b143472a4 */ /* 0x000fe4000f8e0234 */
[----:B------:R-:W-:Y:S01]  /*1570*/  UIMAD UR23, UR4, UR14, UR10 ;  /* 0x0000000e041772a4 */ /* 0x000fe2000f8e020a */
[----:B------:R-:W-:Y:S02]  /*1580*/  @!UP0 UMOV UR5, UR6 ;  /* 0x0000000600058c82 */ /* 0x000fe40008000000 */
[----:B------:R-:W-:-:S12]  /*1590*/  UIMAD UR52, UR5, UR20, UR52 ;  /* 0x00000014053472a4 */ /* 0x000fd8000f8e0234 */
.L_x_18:
[----:B------:R-:W-:-:S09]  /*15a0*/  UISETP.NE.AND UP0, UPT, UR22, 0x1, UPT ;  /* 0x000000011600788c */ /* 0x000fd2000bf05270 */
[----:B------:R-:W-:Y:S05]  /*15b0*/  BRA.U UP0, `(.L_x_19) ;  /* 0x0000000100407547 */ /* 0x000fea000b800000 */
[----:B------:R-:W1:Y:S01]  /*15c0*/  LDCU.128 UR8, c[0x0][0xc10] ;  /* 0x00018200ff0877ac */ /* 0x000e620008000c00 */
[----:B------:R-:W2:Y:S01]  /*15d0*/  LDCU UR12, c[0x0][0xc0c] ;  /* 0x00018180ff0c77ac */ /* 0x000ea20008000800 */
[----:B------:R-:W3:Y:S01]  /*15e0*/  LDCU UR13, c[0x0][0xc20] ;  /* 0x00018400ff0d77ac */ /* 0x000ee20008000800 */
[----:B-1----:R-:W-:Y:S02]  /*15f0*/  UIMAD.WIDE.U32 UR4, UR52, UR8, URZ ;  /* 0x00000008340472a5 */ /* 0x002fe4000f8e00ff */
[----:B------:R-:W-:Y:S02]  /*1600*/  UIMAD.WIDE.U32 UR6, UR23, UR11, URZ ;  /* 0x0000000b170672a5 */ /* 0x000fe4000f8e00ff */
[----:B--2---:R-:W-:Y:S02]  /*1610*/  UISETP.NE.AND UP0, UPT, UR12, 0x1, UPT ;  /* 0x000000010c00788c */ /* 0x004fe4000bf05270 */
[----:B------:R-:W-:-:S03]  /*1620*/  USHF.R.U32.HI UR5, URZ, UR9, UR5 ;  /* 0x00000009ff057299 */ /* 0x000fc60008011605 */
[----:B------:R-:W-:Y:S01]  /*1630*/  UMOV UR4, UR7 ;  /* 0x0000000700047c82 */ /* 0x000fe20008000000 */
[----:B------:R-:W-:Y:S02]  /*1640*/  USEL UR5, UR52, UR5, !UP0 ;  /* 0x0000000534057287 */ /* 0x000fe4000c000000 */
[----:B------:R-:W-:Y:S02]  /*1650*/  UISETP.NE.AND UP0, UPT, UR10, 0x1, UPT ;  /* 0x000000010a00788c */ /* 0x000fe4000bf05270 */
[----:B---3--:R-:W-:-:S04]  /*1660*/  USHF.R.U32.HI UR4, URZ, UR13, UR4 ;  /* 0x0000000dff047299 */ /* 0x008fc80008011604 */
[----:B------:R-:W-:-:S04]  /*1670*/  USEL UR4, UR23, UR4, !UP0 ;  /* 0x0000000417047287 */ /* 0x000fc8000c000000 */
[----:B------:R-:W-:Y:S02]  /*1680*/  UIADD3 UR6, UPT, UPT, UR5, -UR4, URZ ;  /* 0x8000000405067290 */ /* 0x000fe4000fffe0ff */
[----:B------:R-:W-:Y:S02]  /*1690*/  UIADD3 UR4, UPT, UPT, -UR5, UR4, URZ ;  /* 0x0000000405047290 */ /* 0x000fe4000fffe1ff */
[----:B------:R-:W-:Y:S02]  /*16a0*/  UIMAD UR23, UR6, UR10, UR23 ;  /* 0x0000000a061772a4 */ /* 0x000fe4000f8e0217 */
[----:B------:R-:W-:-:S12]  /*16b0*/  UIMAD UR52, UR4, UR12, UR52 ;  /* 0x0000000c043472a4 */ /* 0x000fd8000f8e0234 */
.L_x_19:
[----:B------:R-:W-:Y:S01]  /*16c0*/  UISETP.NE.AND UP0, UPT, UR18, 0x2, UPT ;  /* 0x000000021200788c */ /* 0x000fe2000bf05270 */
[----:B------:R-:W-:Y:S09]  /*16d0*/  BRA.U !UP6, `(.L_x_20) ;  /* 0x000000010e0c7547 */ /* 0x000ff2000b800000 */
[----:B------:R-:W-:Y:S01]  /*16e0*/  UCGABAR_WAIT ;  /* 0x0000000000007dc7 */ /* 0x000fe20008000000 */
[----:B------:R-:W-:Y:S01]  /*16f0*/  CCTL.IVALL ;  /* 0x00000000ff00798f */ /* 0x000fe20002000000 */
[----:B------:R-:W-:Y:S05]  /*1700*/  BRA `(.L_x_21) ;  /* 0x0000000000047947 */ /* 0x000fea0003800000 */
.L_x_20:
[----:B------:R-:W-:Y:S06]  /*1710*/  BAR.SYNC.DEFER_BLOCKING 0x0 ;  /* 0x0000000000007b1d */ /* 0x000fec0000010000 */
.L_x_21:
[----:B------:R-:W-:Y:S05]  /*1720*/  BRA.U UP0, `(.L_x_22) ;  /* 0x0000002500647547 */ /* 0x000fea000b800000 */
[----:B------:R-:W1:Y:S01]  /*1730*/  LDCU UR5, c[0x0][0x388] ;  /* 0x00007100ff0577ac */ /* 0x000e620008000800 */
[----:B------:R-:W-:Y:S01]  /*1740*/  PLOP3.LUT P1, PT, PT, PT, UP3, 0x80, 0x8 ;  /* 0x000000000008781c */ /* 0x000fe20003f2f038 */
[----:B------:R-:W-:Y:S01]  /*1750*/  IMAD.MOV.U32 R3, RZ, RZ, 0x1 ;  /* 0x00000001ff037424 */ /* 0x000fe200078e00ff */
[----:B------:R-:W-:Y:S01]  /*1760*/  ISETP.EQ.OR P2, PT, R0, RZ, P3 ;  /* 0x000000ff0000720c */ /* 0x000fe20001f42670 */
[----:B------:R-:W2:Y:S01]  /*1770*/  LDCU UR8, c[0x0][0x38c] ;  /* 0x00007180ff0877ac */ /* 0x000ea20008000800 */
[----:B------:R-:W-:Y:S01]  /*1780*/  PLOP3.LUT P1, PT, P1, PT, PT, 0x8, 0x80 ;  /* 0x000000000080781c */ /* 0x000fe20000f2e170 */
[----:B------:R-:W-:Y:S01]  /*1790*/  IMAD.MOV.U32 R2, RZ, RZ, RZ ;  /* 0x000000ffff027224 */ /* 0x000fe200078e00ff */
[----:B------:R-:W3:Y:S01]  /*17a0*/  LDCU.64 UR6, c[0x0][0x390] ;  /* 0x00007200ff0677ac */ /* 0x000ee20008000a00 */
[----:B------:R-:W-:Y:S02]  /*17b0*/  UISETP.NE.AND UP1, UPT, UR18, URZ, UPT ;  /* 0x000000ff1200728c */ /* 0x000fe4000bf25270 */
[----:B------:R-:W-:Y:S01]  /*17c0*/  USEL UR37, URZ, 0x1, UP5 ;  /* 0x00000001ff257887 */ /* 0x000fe2000a800000 */
[----:B------:R-:W4:Y:S01]  /*17d0*/  LDCU UR55, c[0x0][0x370] ;  /* 0x00006e00ff3777ac */ /* 0x000f220008000800 */
[----:B-1----:R-:W-:Y:S01]  /*17e0*/  UIADD3 UR5, UPT, UPT, UR5, 0x1f, URZ ;  /* 0x0000001f05057890 */ /* 0x002fe2000fffe0ff */
[----:B------:R-:W1:Y:S03]  /*17f0*/  LDCU.64 UR44, c[0x0][0x348] ;  /* 0x00006900ff2c77ac */ /* 0x000e660008000a00 */
[----:B------:R-:W-:Y:S01]  /*1800*/  USHF.R.S32.HI UR4, URZ, 0x1f, UR5 ;  /* 0x0000001fff047899 */ /* 0x000fe20008011405 */
[----:B------:R-:W1:Y:S03]  /*1810*/  LDCU UR54, c[0x0][0x374] ;  /* 0x00006e80ff3677ac */ /* 0x000e660008000800 */
[----:B------:R-:W-:-:S02]  /*1820*/  ULEA.HI UR4, UR4, UR5, URZ, 0x5 ;  /* 0x0000000504047291 */ /* 0x000fc4000f8f28ff */
[----:B------:R-:W-:Y:S02]  /*1830*/  USEL UR37, UR37, 0x2, UP1 ;  /* 0x0000000225257887 */ /* 0x000fe40008800000 */
[----:B------:R-:W-:Y:S01]  /*1840*/  USHF.R.S32.HI UR4, URZ, 0x5, UR4 ;  /* 0x00000005ff047899 */ /* 0x000fe20008011404 */
[----:B------:R-:W-:Y:S01]  /*1850*/  UMOV UR30, URZ ;  /* 0x000000ff001e7c82 */ /* 0x000fe20008000000 */
[----:B------:R-:W-:Y:S02]  /*1860*/  UMOV UR31, URZ ;  /* 0x000000ff001f7c82 */ /* 0x000fe40008000000 */
[----:B--2---:R-:W-:Y:S01]  /*1870*/  UIMAD UR4, UR4, UR8, URZ ;  /* 0x00000008040472a4 */ /* 0x004fe2000f8e02ff */
[----:B------:R-:W-:-:S03]  /*1880*/  UMOV UR43, URZ ;  /* 0x000000ff002b7c82 */ /* 0x000fc60008000000 */
[----:B---3--:R-:W-:-:S04]  /*1890*/  UIMAD UR4, UR4, UR6, URZ ;  /* 0x00000006040472a4 */ /* 0x008fc8000f8e02ff */
[----:B------:R-:W-:-:S04]  /*18a0*/  UIMAD UR56, UR4, UR7, URZ ;  /* 0x00000007043872a4 */ /* 0x000fc8000f8e02ff */
[----:B------:R-:W-:Y:S02]  /*18b0*/  UISETP.NE.AND UP2, UPT, UR56, URZ, UPT ;  /* 0x000000ff3800728c */ /* 0x000fe4000bf45270 */
[----:B------:R-:W-:-:S04]  /*18c0*/  UISETP.LT.U32.AND UP0, UPT, UR56, 0x1a, UPT ;  /* 0x0000001a3800788c */ /* 0x000fc8000bf01070 */
[----:B------:R-:W-:-:S04]  /*18d0*/  USEL UR4, UR56, 0x1a, UP0 ;  /* 0x0000001a38047887 */ /* 0x000fc80008000000 */
[----:B------:R-:W-:Y:S02]  /*18e0*/  UIADD3 UR5, UPT, UPT, UR4, -0x1, URZ ;  /* 0xffffffff04057890 */ /* 0x000fe4000fffe0ff */
[----:B------:R-:W-:Y:S02]  /*18f0*/  @!UP2 UIADD3 UR5, UPT, UPT, UR4, URZ, URZ ;  /* 0x000000ff0405a290 */ /* 0x000fe4000fffe0ff */
[----:B------:R-:W-:Y:S02]  /*1900*/  UIADD3 UR53, UPT, UPT, UR56, -UR4, URZ ;  /* 0x8000000438357290 */ /* 0x000fe4000fffe0ff */
[----:B-1--4-:R-:W-:-:S12]  /*1910*/  UIADD3 UR57, UPT, UPT, UR5, 0x1, URZ ;  /* 0x0000000105397890 */ /* 0x012fd8000fffe0ff */
.L_x_40:
[----:B------:R-:W1:Y:S01]  /*1920*/  S2UR UR29, SR_CgaCtaId ;  /* 0x00000000001d79c3 */ /* 0x000e620000008800 */
[----:B------:R-:W-:Y:S01]  /*1930*/  UMOV UR4, 0x400 ;  /* 0x0000040000047882 */ /* 0x000fe20000000000 */
[----:B------:R-:W-:Y:S01]  /*1940*/  SHF.L.U32 R0, R3, 0x1f, RZ ;  /* 0x0000001f03007819 */ /* 0x000fe200000006ff */
[----:B------:R-:W-:Y:S02]  /*1950*/  UISETP.NE.AND UP0, UPT, UR56, URZ, UPT ;  /* 0x000000ff3800728c */ /* 0x000fe4000bf05270 */
[----:B------:R-:W-:Y:S02]  /*1960*/  USHF.L.U32 UR48, UR52, 0x6, URZ ;  /* 0x0000000634307899 */ /* 0x000fe400080006ff */
[----:B------:R-:W-:Y:S01]  /*1970*/  USHF.L.U32 UR18, UR23, 0x6, URZ ;  /* 0x0000000617127899 */ /* 0x000fe200080006ff */
[----:B------:R-:W-:Y:S01]  /*1980*/  UMOV UR27, URZ ;  /* 0x000000ff001b7c82 */ /* 0x000fe20008000000 */
[----:B------:R-:W-:Y:S01]  /*1990*/  UMOV UR22, URZ ;  /* 0x000000ff00167c82 */ /* 0x000fe20008000000 */
[----:B------:R-:W-:Y:S01]  /*19a0*/  UMOV UR21, URZ ;  /* 0x000000ff00157c82 */ /* 0x000fe20008000000 */
[----:B------:R-:W-:Y:S01]  /*19b0*/  UMOV UR20, URZ ;  /* 0x000000ff00147c82 */ /* 0x000fe20008000000 */
[----:B-1----:R-:W-:-:S04]  /*19c0*/  ULEA UR29, UR29, UR4, 0x18 ;  /* 0x000000041d1d7291 */ /* 0x002fc8000f8ec0ff */
[----:B------:R-:W-:-:S09]  /*19d0*/  ULEA UR4, UR30, UR29, 0x3 ;  /* 0x0000001d1e047291 */ /* 0x000fd2000f8e18ff */
[----:B------:R1:W2:Y:S01]  /*19e0*/  SYNCS.PHASECHK.TRANS64.TRYWAIT P0, [UR4+0xd0], R0 ;  /* 0x0000d000ff0075a7 */ /* 0x0002a20008001104 */
[----:B------:R-:W-:Y:S05]  /*19f0*/  BRA.U !UP0, `(.L_x_23) ;  /* 0x0000000508a87547 */ /* 0x000fea000b800000 */
[----:B------:R-:W3:Y:S01]  /*1a00*/  LDCU.128 UR12, c[0x0][0x480] ;  /* 0x00009000ff0c77ac */ /* 0x000ee20008000c00 */
[----:B------:R-:W4:Y:S01]  /*1a10*/  LDCU.128 UR8, c[0x0][0x490] ;  /* 0x00009200ff0877ac */ /* 0x000f220008000c00 */
[----:B------:R-:W1:Y:S01]  /*1a20*/  LDCU.64 UR20, c[0x0][0x4c0] ;  /* 0x00009800ff1477ac */ /* 0x000e620008000a00 */
[----:B------:R-:W1:Y:S01]  /*1a30*/  LDCU.64 UR16, c[0x0][0x4f0] ;  /* 0x00009e00ff1077ac */ /* 0x000e620008000a00 */
[----:B------:R-:W1:Y:S01]  /*1a40*/  LDCU UR19, c[0x0][0x4c8] ;  /* 0x00009900ff1377ac */ /* 0x000e620008000800 */
[----:B---3--:R-:W-:Y:S02]  /*1a50*/  UIMAD.WIDE.U32 UR4, UR48, UR13, URZ ;  /* 0x0000000d300472a5 */ /* 0x008fe4000f8e00ff */
[----:B------:R-:W-:Y:S02]  /*1a60*/  UISETP.NE.AND UP0, UPT, UR12, 0x1, UPT ;  /* 0x000000010c00788c */ /* 0x000fe4000bf05270 */
[----:B------:R-:W-:Y:S01]  /*1a70*/  USHF.R.U32.HI UR5, URZ, UR14, UR5 ;  /* 0x0000000eff057299 */ /* 0x000fe20008011605 */
[----:B------:R-:W3:Y:S03]  /*1a80*/  LDCU UR52, c[0x0][0x38c] ;  /* 0x00007180ff3477ac */ /* 0x000ee60008000800 */
[----:B------:R-:W-:-:S02]  /*1a90*/  USEL UR5, UR48, UR5, !UP0 ;  /* 0x0000000530057287 */ /* 0x000fc4000c000000 */
[----:B------:R-:W-:Y:S02]  /*1aa0*/  UISETP.NE.AND UP0, UPT, UR15, 0x1, UPT ;  /* 0x000000010f00788c */ /* 0x000fe4000bf05270 */
[----:B----4-:R-:W-:Y:S01]  /*1ab0*/  UIMAD.WIDE.U32 UR6, UR5, UR8, URZ ;  /* 0x00000008050672a5 */ /* 0x010fe2000f8e00ff */
[----:B------:R-:W4:Y:S01]  /*1ac0*/  LDCU UR8, c[0x0][0x4a0] ;  /* 0x00009400ff0877ac */ /* 0x000f220008000800 */
[----:B------:R-:W1:Y:S05]  /*1ad0*/  LDCU UR23, c[0x0][0x4cc] ;  /* 0x00009980ff1777ac */ /* 0x000e6a0008000800 */
[----:B------:R-:W-:Y:S01]  /*1ae0*/  UMOV UR4, UR7 ;  /* 0x0000000700047c82 */ /* 0x000fe20008000000 */
[----:B------:R-:W1:Y:S01]  /*1af0*/  LDCU.64 UR40, c[0x0][0x390] ;  /* 0x00007200ff2877ac */ /* 0x000e620008000a00 */
[----:B------:R-:W-:Y:S01]  /*1b00*/  USHF.R.U32.HI UR4, URZ, UR9, UR4 ;  /* 0x00000009ff047299 */ /* 0x000fe20008011604 */
[----:B------:R-:W1:Y:S03]  /*1b10*/  LDCU UR9, c[0x0][0x4ec] ;  /* 0x00009d80ff0977ac */ /* 0x000e660008000800 */
[----:B------:R-:W-:-:S02]  /*1b20*/  USEL UR4, UR5, UR4, !UP0 ;  /* 0x0000000405047287 */ /* 0x000fc4000c000000 */
[----:B------:R-:W-:Y:S02]  /*1b30*/  UISETP.NE.AND UP0, UPT, UR10, 0x1, UPT ;  /* 0x000000010a00788c */ /* 0x000fe4000bf05270 */
[----:B------:R-:W-:Y:S01]  /*1b40*/  UIMAD.WIDE.U32 UR6, UR4, UR11, URZ ;  /* 0x0000000b040672a5 */ /* 0x000fe2000f8e00ff */
[----:B------:R-:W1:Y:S01]  /*1b50*/  LDCU.64 UR24, c[0x0][0x4d0] ;  /* 0x00009a00ff1877ac */ /* 0x000e620008000a00 */
[----:B------:R-:W-:-:S05]  /*1b60*/  UIADD3 UR43, UPT, UPT, UR57, UR31, URZ ;  /* 0x0000001f392b7290 */ /* 0x000fca000fffe0ff */
[----:B------:R-:W-:Y:S01]  /*1b70*/  UMOV UR6, UR7 ;  /* 0x0000000700067c82 */ /* 0x000fe20008000000 */
[----:B------:R-:W-:Y:S02]  /*1b80*/  UIADD3 UR7, UPT, UPT, -UR4, URZ, URZ ;  /* 0x000000ff04077290 */ /* 0x000fe4000fffe1ff */
[----:B----4-:R-:W-:Y:S02]  /*1b90*/  USHF.R.U32.HI UR6, URZ, UR8, UR6 ;  /* 0x00000008ff067299 */ /* 0x010fe40008011606 */
[----:B------:R-:W-:Y:S02]  /*1ba0*/  UIADD3 UR8, UPT, UPT, -UR5, URZ, URZ ;  /* 0x000000ff05087290 */ /* 0x000fe4000fffe1ff */
[----:B------:R-:W-:Y:S02]  /*1bb0*/  USEL UR14, UR4, UR6, !UP0 ;  /* 0x00000006040e7287 */ /* 0x000fe4000c000000 */
[----:B------:R-:W-:Y:S02]  /*1bc0*/  UIMAD UR7, UR15, UR7, UR5 ;  /* 0x000000070f0772a4 */ /* 0x000fe4000f8e0205 */
[----:B------:R-:W-:-:S02]  /*1bd0*/  UIADD3 UR6, UPT, UPT, -UR14, URZ, URZ ;  /* 0x000000ff0e067290 */ /* 0x000fc4000fffe1ff */
[----:B------:R-:W-:Y:S02]  /*1be0*/  UIMAD UR8, UR12, UR8, UR48 ;  /* 0x000000080c0872a4 */ /* 0x000fe4000f8e0230 */
[----:B------:R-:W-:Y:S02]  /*1bf0*/  UIMAD UR13, UR10, UR6, UR4 ;  /* 0x000000060a0d72a4 */ /* 0x000fe4000f8e0204 */
[----:B-1----:R-:W-:Y:S02]  /*1c00*/  UIMAD UR11, UR8, UR20, UR9 ;  /* 0x00000014080b72a4 */ /* 0x002fe4000f8e0209 */
[----:B------:R-:W-:Y:S01]  /*1c10*/  UIMAD UR12, UR7, UR21, UR16 ;  /* 0x00000015070c72a4 */ /* 0x000fe2000f8e0210 */
[----:B------:R-:W1:Y:S02]  /*1c20*/  LDCU.64 UR4, c[0x0][0x4f8] ;  /* 0x00009f00ff0477ac */ /* 0x000e640008000a00 */
[----:B------:R-:W4:Y:S01]  /*1c30*/  LDCU UR6, c[0x0][0x500] ;  /* 0x0000a000ff0677ac */ /* 0x000f220008000800 */
[----:B------:R-:W-:Y:S01]  /*1c40*/  UIMAD UR13, UR13, UR19, UR17 ;  /* 0x000000130d0d72a4 */ /* 0x000fe2000f8e0211 */
[----:B------:R-:W-:Y:S01]  /*1c50*/  UMOV UR27, URZ ;  /* 0x000000ff001b7c82 */ /* 0x000fe20008000000 */
[----:B------:R-:W-:Y:S01]  /*1c60*/  UMOV UR7, UR30 ;  /* 0x0000001e00077c82 */ /* 0x000fe20008000000 */
[----:B------:R-:W-:Y:S01]  /*1c70*/  UMOV UR20, URZ ;  /* 0x000000ff00147c82 */ /* 0x000fe20008000000 */
[----:B------:R-:W-:Y:S01]  /*1c80*/  UMOV UR21, URZ ;  /* 0x000000ff00157c82 */ /* 0x000fe20008000000 */
[----:B---3--:R-:W-:-:S07]  /*1c90*/  UMOV UR22, URZ ;  /* 0x000000ff00167c82 */ /* 0x008fce0008000000 */
.L_x_29:
[----:B------:R-:W-:Y:S01]  /*1ca0*/  @!P3 MOV R4, 0x2000 ;  /* 0x000020000004b802 */ /* 0x000fe20000000f00 */
[----:B------:R-:W-:Y:S01]  /*1cb0*/  ULEA UR9, UR7, UR29, 0x3 ;  /* 0x0000001d07097291 */ /* 0x000fe2000f8e18ff */
[----:B--2---:R-:W-:Y:S11]  /*1cc0*/  @P0 BRA `(.L_x_24) ;  /* 0x00000000000c0947 */ /* 0x004ff60003800000 */
[----:B------:R-:W-:Y:S04]  /*1cd0*/  SHF.L.U32 R5, R3, 0x1f, RZ ;  /* 0x0000001f03057819 */ /* 0x000fe800000006ff */
[----:B------:R-:W2:Y:S02]  /*1ce0*/  SYNCS.PHASECHK.TRANS64.TRYWAIT P0, [UR9+0xd0], R5 ;  /* 0x0000d005ff0075a7 */ /* 0x000ea40008001109 */
[----:B--2---:R-:W-:Y:S05]  /*1cf0*/  @!P0 BRA `(.L_x_25) ;  /* 0x0000006800e88947 */ /* 0x004fea0003800000 */
.L_x_24:
[----:B------:R3:W-:Y:S01]  /*1d00*/  @!P3 SYNCS.ARRIVE.TRANS64 RZ, [UR9], R4 ;  /* 0x00000004ffffb9a7 */ /* 0x0007e20008000009 */
[----:B------:R-:W-:Y:S04]  /*1d10*/  ULOP3.LUT UR8, UR37, 0x2, URZ, 0xfc, !UPT ;  /* 0x0000000225087892 */ /* 0x000fe8000f8efcff */
[----:B------:R-:W-:Y:S09]  /*1d20*/  UISETP.NE.AND UP0, UPT, UR8, 0x2, UPT ;  /* 0x000000020800788c */ /* 0x000ff2000bf05270 */
[----:B------:R-:W-:Y:S05]  /*1d30*/  BRA.U UP0, `(.L_x_26) ;  /* 0x0000000100047547 */ /* 0x000fea000b800000 */
[----:B-1--4-:R-:W-:Y:S05]  /*1d40*/  BPT.TRAP 0x1 ;  /* 0x000000040000795c */ /* 0x012fea0000300000 */
.L_x_26:
[----:B------:R-:W-:Y:S04]  /*1d50*/  BSSY.RECONVERGENT B0, `(.L_x_27) ;  /* 0x0000003000007945 */ /* 0x000fe80003800200 */
[----:B------:R-:W-:Y:S05]  /*1d60*/  @P2 BRA `(.L_x_28) ;  /* 0x0000000000042947 */ /* 0x000fea0003800000 */
[----:B-1--4-:R-:W-:Y:S05]  /*1d70*/  BPT.TRAP 0x1 ;  /* 0x000000040000795c */ /* 0x012fea0000300000 */
.L_x_28:
[----:B-1--4-:R-:W-:Y:S05]  /*1d80*/  BSYNC.RECONVERGENT B0 ;  /* 0x0000000000007941 */ /* 0x012fea0003800200 */
.L_x_27:
[----:B------:R-:W-:Y:S02]  /*1d90*/  UIADD3 UR8, UPT, UPT, UR7, 0x1, URZ ;  /* 0x0000000107087890 */ /* 0x000fe4000fffe0ff */
[----:B------:R-:W-:Y:S02]  /*1da0*/  UIMAD UR16, UR20, UR23, UR4 ;  /* 0x00000017141072a4 */ /* 0x000fe4000f8e0204 */
[----:B------:R-:W-:Y:S02]  /*1db0*/  UISETP.NE.AND UP0, UPT, UR8, 0x1a, UPT ;  /* 0x0000001a0800788c */ /* 0x000fe4000bf05270 */
[----:B------:R-:W-:Y:S02]  /*1dc0*/  UIMAD UR15, UR21, UR24, UR5 ;  /* 0x00000018150f72a4 */ /* 0x000fe4000f8e0205 */
[----:B------:R-:W-:Y:S02]  /*1dd0*/  USEL UR10, URZ, 0x1, UP0 ;  /* 0x00000001ff0a7887 */ /* 0x000fe40008000000 */
[----:B------:R-:W-:Y:S02]  /*1de0*/  USEL UR30, UR8, URZ, UP0 ;  /* 0x000000ff081e7287 */ /* 0x000fe40008000000 */
[----:B------:R-:W-:Y:S02]  /*1df0*/  ULEA UR17, UR7, UR42, 0xb ;  /* 0x0000002a07117291 */ /* 0x000fe4000f8e58ff */
[----:B------:R-:W-:Y:S01]  /*1e00*/  ULEA UR8, UR30, UR29, 0x3 ;  /* 0x0000001d1e087291 */ /* 0x000fe2000f8e18ff */
[----:B------:R-:W-:Y:S01]  /*1e10*/  LOP3.LUT R3, R3, UR10, RZ, 0x3c, !PT ;  /* 0x0000000a03037c12 */ /* 0x000fe2000f8e3cff */
[----:B------:R-:W-:Y:S02]  /*1e20*/  ULEA UR15, UR15, UR16, 0x5 ;  /* 0x000000100f0f7291 */ /* 0x000fe4000f8e28ff */
[----:B------:R-:W-:Y:S01]  /*1e30*/  UIADD3 UR34, UP1, UPT, UR44, 0x80, URZ ;  /* 0x000000802c227890 */ /* 0x000fe2000ff3e0ff */
[----:B--2---:R-:W-:Y:S01]  /*1e40*/  SHF.L.U32 R0, R3, 0x1f, RZ ;  /* 0x0000001f03007819 */ /* 0x004fe200000006ff */
[----:B------:R-:W-:Y:S02]  /*1e50*/  USHF.L.U32 UR10, UR27, 0x5, URZ ;  /* 0x000000051b0a7899 */ /* 0x000fe400080006ff */
[----:B------:R-:W-:Y:S01]  /*1e60*/  UIADD3.X UR35, UPT, UPT, URZ, UR45, URZ, UP1, !UPT ;  /* 0x0000002dff237290 */ /* 0x000fe20008ffe4ff */
[----:B------:R1:W2:Y:S01]  /*1e70*/  SYNCS.PHASECHK.TRANS64.TRYWAIT P0, [UR8+0xd0], R0 ;  /* 0x0000d000ff0075a7 */ /* 0x0002a20008001108 */
[----:B------:R-:W-:Y:S02]  /*1e80*/  ULEA UR8, UR7, UR29, 0xc ;  /* 0x0000001d07087291 */ /* 0x000fe4000f8e60ff */
[----:B------:R-:W-:Y:S02]  /*1e90*/  UIMAD UR7, UR22, UR25, UR6 ;  /* 0x00000019160772a4 */ /* 0x000fe4000f8e0206 */
[----:B------:R-:W-:Y:S02]  /*1ea0*/  UIADD3 UR8, UPT, UPT, UR8, 0x3600, URZ ;  /* 0x0000360008087890 */ /* 0x000fe4000fffe0ff */
[----:B------:R-:W-:Y:S02]  /*1eb0*/  ULEA UR7, UR7, UR15, 0xa ;  /* 0x0000000f07077291 */ /* 0x000fe4000f8e50ff */
[----:B------:R-:W-:Y:S02]  /*1ec0*/  UIADD3 UR32, UP0, UPT, UR44, 0x200, URZ ;  /* 0x000002002c207890 */ /* 0x000fe4000ff1e0ff */
[----:B------:R-:W-:Y:S02]  /*1ed0*/  UPRMT UR7, UR7, 0x5410, URZ ;  /* 0x0000541007077896 */ /* 0x000fe400080000ff */
[----:B------:R-:W-:Y:S02]  /*1ee0*/  ULEA UR17, UR17, UR29, 0x1 ;  /* 0x0000001d11117291 */ /* 0x000fe4000f8e08ff */
[----:B------:R-:W-:Y:S02]  /*1ef0*/  UIADD3.X UR33, UPT, UPT, URZ, UR45, URZ, UP0, !UPT ;  /* 0x0000002dff217290 */ /* 0x000fe400087fe4ff */
[----:B------:R-:W-:Y:S02]  /*1f00*/  ULOP3.LUT UR19, UR38, UR10, URZ, 0xfc, !UPT ;  /* 0x0000000a26137292 */ /* 0x000fe4000f8efcff */
[----:B------:R-:W-:Y:S01]  /*1f10*/  UIADD3 UR16, UPT, UPT, UR17, 0x1d600, URZ ;  /* 0x0001d60011107890 */ /* 0x000fe2000fffe0ff */
[----:B------:R4:W-:Y:S01]  /*1f20*/  UTMALDG.5D.IM2COL [UR8], [UR34], UR7 ;  /* 0x00000008220073b4 */ /* 0x0009e20008060007 */
[----:B------:R-:W-:Y:S02]  /*1f30*/  UIADD3 UR36, UPT, UPT, UR20, 0x1, URZ ;  /* 0x0000000114247890 */ /* 0x000fe4000fffe0ff */
[----:B------:R-:W-:Y:S02]  /*1f40*/  UIADD3 UR28, UPT, UPT, UR21, 0x1, URZ ;  /* 0x00000001151c7890 */ /* 0x000fe4000fffe0ff */
[----:B------:R-:W-:Y:S02]  /*1f50*/  UISETP.NE.AND UP2, UPT, UR36, UR52, UPT ;  /* 0x000000342400728c */ /* 0x000fe4000bf45270 */
[----:B------:R-:W-:Y:S02]  /*1f60*/  UIADD3 UR26, UPT, UPT, UR22, 0x1, URZ ;  /* 0x00000001161a7890 */ /* 0x000fe4000fffe0ff */
[----:B------:R-:W-:Y:S01]  /*1f70*/  UIADD3 UR31, UPT, UPT, UR31, 0x1, URZ ;  /* 0x000000011f1f7890 */ /* 0x000fe2000fffe0ff */
[----:B------:R-:W-:Y:S01]  /*1f80*/  UMOV UR49, 0x30000 ;  /* 0x0003000000317882 */ /* 0x000fe20000000000 */
[----:B------:R-:W-:Y:S01]  /*1f90*/  UMOV UR46, 0x0 ;  /* 0x00000000002e7882 */ /* 0x000fe20000000000 */
[----:B------:R-:W-:Y:S01]  /*1fa0*/  UMOV UR47, 0x10000000 ;  /* 0x10000000002f7882 */ /* 0x000fe20000000000 */
[----:B------:R-:W-:Y:S03]  /*1fb0*/  UMOV UR17, UR9 ;  /* 0x0000000900117c82 */ /* 0x000fe60008000000 */
[----:B------:R-:W-:Y:S01]  /*1fc0*/  @UP2 UIADD3 UR28, UPT, UPT, UR21, URZ, URZ ;  /* 0x000000ff151c2290 */ /* 0x000fe2000fffe0ff */
[----:B------:R3:W-:Y:S03]  /*1fd0*/  UTMALDG.5D.MULTICAST [UR16], [UR32], UR49, desc[UR46] ;  /* 0x00002e10200073b4 */ /* 0x0007e60008021831 */
[----:B------:R-:W-:Y:S11]  /*1fe0*/  UISETP.NE.AND UP1, UPT, UR28, UR40, UPT ;  /* 0x000000281c00728c */ /* 0x000ff6000bf25270 */
[----:B------:R-:W-:Y:S04]  /*1ff0*/  @UP1 UIADD3 UR26, UPT, UPT, UR22, URZ, URZ ;  /* 0x000000ff161a1290 */ /* 0x000fe8000fffe0ff */
[----:B------:R-:W-:Y:S02]  /*2000*/  UISETP.NE.AND UP0, UPT, UR26, UR41, UPT ;  /* 0x000000291a00728c */ /* 0x000fe4000bf05270 */
[----:B----4-:R-:W-:Y:S01]  /*2010*/  UIADD3 UR8, UPT, UPT, UR27, 0x1, URZ ;  /* 0x000000011b087890 */ /* 0x010fe2000fffe0ff */
[----:B------:R-:W-:Y:S08]  /*2020*/  UMOV UR7, UR30 ;  /* 0x0000001e00077c82 */ /* 0x000ff00008000000 */
[----:B------:R-:W-:Y:S07]  /*2030*/  @UP0 UIADD3 UR8, UPT, UPT, UR27, URZ, URZ ;  /* 0x000000ff1b080290 */ /* 0x000fee000fffe0ff */
[----:B------:R-:W-:Y:S01]  /*2040*/  UMOV UR27, UR8 ;  /* 0x00000008001b7c82 */ /* 0x000fe20008000000 */
[----:B---3--:R-:W-:Y:S02]  /*2050*/  USEL UR22, UR26, URZ, UP0 ;  /* 0x000000ff1a167287 */ /* 0x008fe40008000000 */
[----:B------:R-:W-:Y:S02]  /*2060*/  UISETP.NE.AND UP0, UPT, UR31, UR43, UPT ;  /* 0x0000002b1f00728c */ /* 0x000fe4000bf05270 */
[----:B------:R-:W-:Y:S02]  /*2070*/  USEL UR20, UR36, URZ, UP2 ;  /* 0x000000ff24147287 */ /* 0x000fe40009000000 */
[----:B------:R-:W-:Y:S05]  /*2080*/  USEL UR21, UR28, URZ, UP1 ;  /* 0x000000ff1c157287 */ /* 0x000fea0008800000 */
[----:B-1----:R-:W-:Y:S07]  /*2090*/  BRA.U UP0, `(.L_x_29) ;  /* 0xfffffffd00007547 */ /* 0x002fee000b83ffff */
.L_x_23:
[----:B------:R-:W-:Y:S01]  /*20a0*/  ULEA UR4, UR30, UR29, 0x3 ;  /* 0x0000001d1e047291 */ /* 0x000fe2000f8e18ff */
[----:B-1----:R-:W-:Y:S01]  /*20b0*/  SHF.L.U32 R0, R3, 0x1f, RZ ;  /* 0x0000001f03007819 */ /* 0x002fe200000006ff */
[----:B------:R-:W-:Y:S01]  /*20c0*/  @!P1 SYNCS.ARRIVE.TRANS64.A1T0 RZ, [UR29+0x1d8], RZ ;  /* 0x0001d8ffffff99a7 */ /* 0x000fe2000810001d */
[----:B------:R-:W-:-:S06]  /*20d0*/  UISETP.GE.AND UP0, UPT, UR53, 0x1, UPT ;  /* 0x000000013500788c */ /* 0x000fcc000bf06270 */
[----:B--2---:R1:W2:Y:S03]  /*20e0*/  SYNCS.PHASECHK.TRANS64.TRYWAIT P0, [UR4+0xd0], R0 ;  /* 0x0000d000ff0075a7 */ /* 0x0042a60008001104 */
[----:B------:R-:W-:Y:S05]  /*20f0*/  BRA.U !UP0, `(.L_x_30) ;  /* 0x0000000508a07547 */ /* 0x000fea000b800000 */
[----:B------:R-:W3:Y:S01]  /*2100*/  LDCU.128 UR8, c[0x0][0x480] ;  /* 0x00009000ff0877ac */ /* 0x000ee20008000c00 */
[----:B------:R-:W4:Y:S01]  /*2110*/  LDCU.128 UR32, c[0x0][0x490] ;  /* 0x00009200ff2077ac */ /* 0x000f220008000c00 */
[----:B------:R-:W1:Y:S01]  /*2120*/  LDCU UR13, c[0x0][0x4c8] ;  /* 0x00009900ff0d77ac */ /* 0x000e620008000800 */
        /* <DEDUP_REMOVED lines=14> */
[----:B------:R-:W4:Y:S03]  /*2210*/  LDCU.64 UR32, c[0x0][0x4c0] ;  /* 0x00009800ff2077ac */ /* 0x000f260008000a00 */
[----:B------:R-:W-:-:S02]  /*2220*/  USEL UR4, UR5, UR4, !UP0 ;  /* 0x0000000405047287 */ /* 0x000fc4000c000000 */
[----:B------:R-:W-:Y:S02]  /*2230*/  UISETP.NE.AND UP0, UPT, UR34, 0x1, UPT ;  /* 0x000000012200788c */ /* 0x000fe4000bf05270 */
[----:B------:R-:W-:Y:S01]  /*2240*/  UIMAD.WIDE.U32 UR6, UR4, UR35, URZ ;  /* 0x00000023040672a5 */ /* 0x000fe2000f8e00ff */
[----:B------:R-:W1:Y:S01]  /*2250*/  LDCU.64 UR24, c[0x0][0x4d0] ;  /* 0x00009a00ff1877ac */ /* 0x000e620008000a00 */
[----:B------:R-:W-:-:S05]  /*2260*/  UIADD3 UR43, UPT, UPT, UR53, UR43, URZ ;  /* 0x0000002b352b7290 */ /* 0x000fca000fffe0ff */
[----:B------:R-:W-:Y:S01]  /*2270*/  UMOV UR6, UR7 ;  /* 0x0000000700067c82 */ /* 0x000fe20008000000 */
[----:B------:R-:W-:Y:S02]  /*2280*/  UIADD3 UR7, UPT, UPT, -UR5, URZ, URZ ;  /* 0x000000ff05077290 */ /* 0x000fe4000fffe1ff */
[----:B---3--:R-:W-:Y:S02]  /*2290*/  USHF.R.U32.HI UR6, URZ, UR9, UR6 ;  /* 0x00000009ff067299 */ /* 0x008fe40008011606 */
[----:B------:R-:W-:Y:S02]  /*22a0*/  UIMAD UR7, UR8, UR7, UR48 ;  /* 0x00000007080772a4 */ /* 0x000fe4000f8e0230 */
[----:B------:R-:W-:Y:S02]  /*22b0*/  USEL UR14, UR4, UR6, !UP0 ;  /* 0x00000006040e7287 */ /* 0x000fe4000c000000 */
[----:B------:R-:W-:Y:S02]  /*22c0*/  UIADD3 UR6, UPT, UPT, -UR4, URZ, URZ ;  /* 0x000000ff04067290 */ /* 0x000fe4000fffe1ff */
[----:B------:R-:W-:-:S02]  /*22d0*/  UIADD3 UR9, UPT, UPT, -UR14, URZ, URZ ;  /* 0x000000ff0e097290 */ /* 0x000fc4000fffe1ff */
[----:B------:R-:W-:Y:S02]  /*22e0*/  UIMAD UR12, UR11, UR6, UR5 ;  /* 0x000000060b0c72a4 */ /* 0x000fe4000f8e0205 */
[----:B------:R-:W-:Y:S02]  /*22f0*/  UIMAD UR9, UR34, UR9, UR4 ;  /* 0x00000009220972a4 */ /* 0x000fe4000f8e0204 */
[----:B----4-:R-:W-:Y:S01]  /*2300*/  UIMAD UR11, UR7, UR32, UR10 ;  /* 0x00000020070b72a4 */ /* 0x010fe2000f8e020a */
[----:B------:R-:W3:Y:S02]  /*2310*/  LDCU.64 UR4, c[0x0][0x4f8] ;  /* 0x00009f00ff0477ac */ /* 0x000ee40008000a00 */
[----:B------:R-:W4:Y:S01]  /*2320*/  LDCU UR6, c[0x0][0x500] ;  /* 0x0000a000ff0677ac */ /* 0x000f220008000800 */
[----:B-1----:R-:W-:Y:S02]  /*2330*/  UIMAD UR12, UR12, UR33, UR16 ;  /* 0x000000210c0c72a4 */ /* 0x002fe4000f8e0210 */
[----:B------:R-:W-:Y:S01]  /*2340*/  UIMAD UR13, UR9, UR13, UR17 ;  /* 0x0000000d090d72a4 */ /* 0x000fe2000f8e0211 */
[----:B------:R-:W-:Y:S01]  /*2350*/  UMOV UR36, UR53 ;  /* 0x0000003500247c82 */ /* 0x000fe20008000000 */
[----:B------:R-:W-:-:S10]  /*2360*/  UMOV UR7, UR30 ;  /* 0x0000001e00077c82 */ /* 0x000fd40008000000 */
.L_x_36:
[----:B------:R-:W-:Y:S01]  /*2370*/  @!P3 MOV R4, 0x2000 ;  /* 0x000020000004b802 */ /* 0x000fe20000000f00 */
[----:B------:R-:W-:Y:S01]  /*2380*/  ULEA UR9, UR7, UR29, 0x3 ;  /* 0x0000001d07097291 */ /* 0x000fe2000f8e18ff */
[----:B--23--:R-:W-:Y:S11]  /*2390*/  @P0 BRA `(.L_x_31) ;  /* 0x00000000000c0947 */ /* 0x00cff60003800000 */
[----:B------:R-:W-:Y:S04]  /*23a0*/  SHF.L.U32 R5, R3, 0x1f, RZ ;  /* 0x0000001f03057819 */ /* 0x000fe800000006ff */
[----:B------:R-:W1:Y:S02]  /*23b0*/  SYNCS.PHASECHK.TRANS64.TRYWAIT P0, [UR9+0xd0], R5 ;  /* 0x0000d005ff0075a7 */ /* 0x000e640008001109 */
[----:B-1----:R-:W-:Y:S05]  /*23c0*/  @!P0 BRA `(.L_x_32) ;  /* 0x00000064004c8947 */ /* 0x002fea0003800000 */
.L_x_31:
[----:B------:R2:W-:Y:S01]  /*23d0*/  @!P3 SYNCS.ARRIVE.TRANS64 RZ, [UR9], R4 ;  /* 0x00000004ffffb9a7 */ /* 0x0005e20008000009 */
[----:B------:R-:W-:Y:S04]  /*23e0*/  ULOP3.LUT UR8, UR37, 0x2, URZ, 0xfc, !UPT ;  /* 0x0000000225087892 */ /* 0x000fe8000f8efcff */
[----:B------:R-:W-:Y:S09]  /*23f0*/  UISETP.NE.AND UP0, UPT, UR8, 0x2, UPT ;  /* 0x000000020800788c */ /* 0x000ff2000bf05270 */
[----:B------:R-:W-:Y:S05]  /*2400*/  BRA.U UP0, `(.L_x_33) ;  /* 0x0000000100047547 */ /* 0x000fea000b800000 */
[----:B---34-:R-:W-:Y:S05]  /*2410*/  BPT.TRAP 0x1 ;  /* 0x000000040000795c */ /* 0x018fea0000300000 */
.L_x_33:
[----:B------:R-:W-:Y:S04]  /*2420*/  BSSY.RECONVERGENT B0, `(.L_x_34) ;  /* 0x0000003000007945 */ /* 0x000fe80003800200 */
[----:B------:R-:W-:Y:S05]  /*2430*/  @P2 BRA `(.L_x_35) ;  /* 0x0000000000042947 */ /* 0x000fea0003800000 */
[----:B---34-:R-:W-:Y:S05]  /*2440*/  BPT.TRAP 0x1 ;  /* 0x000000040000795c */ /* 0x018fea0000300000 */
.L_x_35:
[----:B---34-:R-:W-:Y:S05]  /*2450*/  BSYNC.RECONVERGENT B0 ;  /* 0x0000000000007941 */ /* 0x018fea0003800200 */
.L_x_34:
        /* <DEDUP_REMOVED lines=11> */
[----:B-1----:R-:W-:Y:S01]  /*2510*/  SHF.L.U32 R0, R3, 0x1f, RZ ;  /* 0x0000001f03007819 */ /* 0x002fe200000006ff */
[----:B------:R-:W-:Y:S02]  /*2520*/  USHF.L.U32 UR10, UR27, 0x5, URZ ;  /* 0x000000051b0a7899 */ /* 0x000fe400080006ff */
[----:B------:R-:W-:Y:S01]  /*2530*/  UIADD3.X UR35, UPT, UPT, URZ, UR45, URZ, UP0, !UPT ;  /* 0x0000002dff237290 */ /* 0x000fe200087fe4ff */
[----:B------:R1:W3:Y:S01]  /*2540*/  SYNCS.PHASECHK.TRANS64.TRYWAIT P0, [UR8+0xd0], R0 ;  /* 0x0000d000ff0075a7 */ /* 0x0002e20008001108 */
        /* <DEDUP_REMOVED lines=14> */
[----:B------:R-:W-:Y:S01]  /*2630*/  UIADD3 UR26, UPT, UPT, UR22, 0x1, URZ ;  /* 0x00000001161a7890 */ /* 0x000fe2000fffe0ff */
[----:B------:R-:W-:Y:S01]  /*2640*/  UMOV UR48, 0x30000 ;  /* 0x0003000000307882 */ /* 0x000fe20000000000 */
[----:B------:R-:W-:Y:S01]  /*2650*/  UMOV UR46, 0x0 ;  /* 0x00000000002e7882 */ /* 0x000fe20000000000 */
[----:B------:R-:W-:Y:S01]  /*2660*/  UMOV UR47, 0x10000000 ;  /* 0x10000000002f7882 */ /* 0x000fe20000000000 */
[----:B------:R-:W-:Y:S02]  /*2670*/  UMOV UR17, UR9 ;  /* 0x0000000900117c82 */ /* 0x000fe40008000000 */
[----:B------:R2:W-:Y:S03]  /*2680*/  UTMALDG.5D.MULTICAST [UR16], [UR32], UR48, desc[UR46] ;  /* 0x00002e10200073b4 */ /* 0x0005e60008021830 */
[----:B------:R-:W-:Y:S04]  /*2690*/  @UP2 UIADD3 UR28, UPT, UPT, UR21, URZ, URZ ;  /* 0x000000ff151c2290 */ /* 0x000fe8000fffe0ff */
[----:B------:R-:W-:Y:S11]  /*26a0*/  UISETP.NE.AND UP1, UPT, UR28, UR40, UPT ;  /* 0x000000281c00728c */ /* 0x000ff6000bf25270 */
[----:B------:R-:W-:Y:S04]  /*26b0*/  @UP1 UIADD3 UR26, UPT, UPT, UR22, URZ, URZ ;  /* 0x000000ff161a1290 */ /* 0x000fe8000fffe0ff */
[----:B------:R-:W-:Y:S02]  /*26c0*/  UISETP.NE.AND UP0, UPT, UR26, UR41, UPT ;  /* 0x000000291a00728c */ /* 0x000fe4000bf05270 */
[----:B----4-:R-:W-:Y:S02]  /*26d0*/  UIADD3 UR8, UPT, UPT, UR27, 0x1, URZ ;  /* 0x000000011b087890 */ /* 0x010fe4000fffe0ff */
[----:B------:R-:W-:Y:S07]  /*26e0*/  UIADD3 UR7, UPT, UPT, UR36, -0x1, URZ ;  /* 0xffffffff24077890 */ /* 0x000fee000fffe0ff */
[----:B------:R-:W-:Y:S07]  /*26f0*/  @UP0 UIADD3 UR8, UPT, UPT, UR27, URZ, URZ ;  /* 0x000000ff1b080290 */ /* 0x000fee000fffe0ff */
[----:B------:R-:W-:Y:S01]  /*2700*/  UMOV UR27, UR8 ;  /* 0x00000008001b7c82 */ /* 0x000fe20008000000 */
[----:B--2---:R-:W-:Y:S02]  /*2710*/  USEL UR22, UR26, URZ, UP0 ;  /* 0x000000ff1a167287 */ /* 0x004fe40008000000 */
[----:B------:R-:W-:Y:S02]  /*2720*/  UISETP.GT.U32.AND UP0, UPT, UR36, 0x1, UPT ;  /* 0x000000012400788c */ /* 0x000fe4000bf04070 */
[----:B------:R-:W-:Y:S02]  /*2730*/  USEL UR20, UR31, URZ, UP2 ;  /* 0x000000ff1f147287 */ /* 0x000fe40009000000 */
[----:B------:R-:W-:Y:S01]  /*2740*/  USEL UR21, UR28, URZ, UP1 ;  /* 0x000000ff1c157287 */ /* 0x000fe20008800000 */
[----:B------:R-:W-:Y:S01]  /*2750*/  UMOV UR36, UR7 ;  /* 0x0000000700247c82 */ /* 0x000fe20008000000 */
[----:B------:R-:W-:Y:S03]  /*2760*/  UMOV UR7, UR30 ;  /* 0x0000001e00077c82 */ /* 0x000fe60008000000 */
[----:B-1----:R-:W-:Y:S07]  /*2770*/  BRA.U UP0, `(.L_x_36) ;  /* 0xfffffff900fc7547 */ /* 0x002fee000b83ffff */
.L_x_30:
[----:B------:R-:W-:Y:S01]  /*2780*/  SHF.L.U32 R4, R2, 0x1f, RZ ;  /* 0x0000001f02047819 */ /* 0x000fe200000006ff */
[----:B------:R-:W-:-:S03]  /*2790*/  NOP ;  /* 0x0000000000007918 */ /* 0x000fc60000000000 */
[----:B--23--:R-:W2:Y:S02]  /*27a0*/  SYNCS.PHASECHK.TRANS64.TRYWAIT P0, [UR29+0x1e0], R4 ;  /* 0x0001e004ff0075a7 */ /* 0x00cea4000800111d */
[----:B--2---:R-:W-:Y:S05]  /*27b0*/  @!P0 BRA `(.L_x_37) ;  /* 0x0000006000688947 */ /* 0x004fea0003800000 */
.L_x_140:
[----:B-1----:R-:W1:Y:S01]  /*27c0*/  LDS.128 R4, [UR29+0x220] ;  /* 0x0002201dff047984 */ /* 0x002e620008000c00 */
[----:B------:R-:W-:Y:S02]  /*27d0*/  UIADD3 UR4, UPT, UPT, UR29, 0x1e8, URZ ;  /* 0x000001e81d047890 */ /* 0x000fe4000fffe0ff */
[----:B------:R-:W-:Y:S01]  /*27e0*/  UISETP.GE.AND UP0, UPT, UR39, 0x1, UPT ;  /* 0x000000012700788c */ /* 0x000fe2000bf06270 */
[----:B------:R-:W-:Y:S01]  /*27f0*/  @!PT LDS RZ, [RZ] ;  /* 0x00000000fffff984 */ /* 0x000fe20000000800 */
[----:B------:R-:W-:Y:S01]  /*2800*/  @!PT LDS RZ, [RZ] ;  /* 0x00000000fffff984 */ /* 0x000fe20000000800 */
[----:B------:R-:W-:Y:S01]  /*2810*/  @!PT LDS RZ, [RZ] ;  /* 0x00000000fffff984 */ /* 0x000fe20000000800 */
[----:B------:R-:W-:Y:S01]  /*2820*/  @!PT LDS RZ, [RZ] ;  /* 0x00000000fffff984 */ /* 0x000fe20000000800 */
[----:B------:R2:W-:Y:S06]  /*2830*/  MEMBAR.ALL.CTA ;  /* 0x0000000000007992 */ /* 0x0005ec0000008000 */
[----:B--2---:R-:W2:Y:S01]  /*2840*/  FENCE.VIEW.ASYNC.S ;  /* 0x00000000000073c6 */ /* 0x004ea20000000000 */
[----:B------:R-:W-:-:S09]  /*2850*/  UPRMT UR4, URZ, 0x654, UR4 ;  /* 0x00000654ff047896 */ /* 0x000fd20008000004 */
[----:B--2---:R-:W-:Y:S01]  /*2860*/  SYNCS.ARRIVE.TRANS64.RED.A1T0 RZ, [UR4], RZ ;  /* 0x000000ffffff79a7 */ /* 0x004fe20008100404 */
[----:B-1----:R-:W-:-:S13]  /*2870*/  LOP3.LUT P0, RZ, R6, 0x1, RZ, 0xc0, !PT ;  /* 0x0000000106ff7812 */ /* 0x002fda000780c0ff */
[----:B------:R-:W-:Y:S01]  /*2880*/  VOTEU.ANY UP1, P0 ;  /* 0x0000000000ff7886 */ /* 0x000fe20000020100 */
[----:B------:R-:W-:-:S13]  /*2890*/  PLOP3.LUT P0, PT, PT, PT, UP1, 0x80, 0x8 ;  /* 0x000000000008781c */ /* 0x000fda0003f0f018 */
[----:B------:R-:W-:Y:S02]  /*28a0*/  @P0 MOV R0, R4 ;  /* 0x0000000400000202 */ /* 0x000fe40000000f00 */
[----:B------:R-:W-:Y:S02]  /*28b0*/  @P0 LOP3.LUT R4, R5, 0xffff, RZ, 0xc0, !PT ;  /* 0x0000ffff05040812 */ /* 0x000fe400078ec0ff */
[----:B------:R-:W-:Y:S02]  /*28c0*/  @P0 R2UR UR6, R0 ;  /* 0x00000000000602ca */ /* 0x000fe400000e0000 */
[----:B------:R-:W-:-:S11]  /*28d0*/  @P0 R2UR UR5, R4 ;  /* 0x00000000040502ca */ /* 0x000fd600000e0000 */
[----:B------:R-:W-:Y:S02]  /*28e0*/  @UP1 UMOV UR51, UR6 ;  /* 0x0000000600331c82 */ /* 0x000fe40008000000 */
[----:B------:R-:W-:Y:S01]  /*28f0*/  @UP1 UMOV UR50, UR5 ;  /* 0x0000000500321c82 */ /* 0x000fe20008000000 */
[----:B------:R-:W-:Y:S05]  /*2900*/  BRA.U !UP0, `(.L_x_38) ;  /* 0x0000000108d47547 */ /* 0x000fea000b800000 */
[----:B------:R-:W1:Y:S01]  /*2910*/  LDCU.128 UR16, c[0x0][0xc10] ;  /* 0x00018200ff1077ac */ /* 0x000e620008000c00 */
[----:B------:R-:W2:Y:S01]  /*2920*/  LDCU UR21, c[0x0][0xc20] ;  /* 0x00018400ff1577ac */ /* 0x000ea20008000800 */
[----:B------:R-:W3:Y:S01]  /*2930*/  LDCU UR20, c[0x0][0xc0c] ;  /* 0x00018180ff1477ac */ /* 0x000ee20008000800 */
[----:B------:R-:W4:Y:S01]  /*2940*/  LDCU.64 UR8, c[0x0][0xc28] ;  /* 0x00018500ff0877ac */ /* 0x000f220008000a00 */
[----:B------:R-:W-:Y:S02]  /*2950*/  UISETP.NE.AND UP3, UPT, UR39, 0x1, UPT ;  /* 0x000000012700788c */ /* 0x000fe4000bf65270 */
[----:B-1----:R-:W-:Y:S02]  /*2960*/  UIMAD.WIDE.U32 UR4, UR54, UR19, URZ ;  /* 0x00000013360472a5 */ /* 0x002fe4000f8e00ff */
[----:B------:R-:W-:Y:S02]  /*2970*/  UIMAD.WIDE.U32 UR6, UR55, UR16, URZ ;  /* 0x00000010370672a5 */ /* 0x000fe4000f8e00ff */
[----:B------:R-:W-:-:S02]  /*2980*/  UISETP.NE.AND UP0, UPT, UR18, 0x1, UPT ;  /* 0x000000011200788c */ /* 0x000fc4000bf05270 */
[----:B------:R-:W-:Y:S01]  /*2990*/  UIMAD.WIDE.U32 UR14, UR50, UR19, URZ ;  /* 0x00000013320e72a5 */ /* 0x000fe2000f8e00ff */
[----:B------:R-:W-:Y:S01]  /*29a0*/  UMOV UR4, UR5 ;  /* 0x0000000500047c82 */ /* 0x000fe20008000000 */
[----:B---3--:R-:W-:Y:S02]  /*29b0*/  UISETP.NE.AND UP2, UPT, UR20, 0x1, UPT ;  /* 0x000000011400788c */ /* 0x008fe4000bf45270 */
[----:B--2---:R-:W-:Y:S02]  /*29c0*/  USHF.R.U32.HI UR5, URZ, UR21, UR4 ;  /* 0x00000015ff057299 */ /* 0x004fe40008011604 */
[----:B------:R-:W-:Y:S01]  /*29d0*/  UIMAD.WIDE.U32 UR12, UR51, UR16, URZ ;  /* 0x00000010330c72a5 */ /* 0x000fe2000f8e00ff */
[----:B------:R-:W-:Y:S01]  /*29e0*/  UMOV UR4, UR7 ;  /* 0x0000000700047c82 */ /* 0x000fe20008000000 */
[----:B------:R-:W-:Y:S02]  /*29f0*/  USEL UR5, UR54, UR5, !UP0 ;  /* 0x0000000536057287 */ /* 0x000fe4000c000000 */
[----:B------:R-:W-:-:S02]  /*2a00*/  USHF.R.U32.HI UR4, URZ, UR17, UR4 ;  /* 0x00000011ff047299 */ /* 0x000fc40008011604 */
[----:B----4-:R-:W-:Y:S02]  /*2a10*/  UIMAD.WIDE.U32 UR10, UR5, UR8, URZ ;  /* 0x00000008050a72a5 */ /* 0x010fe4000f8e00ff */
[----:B------:R-:W-:Y:S01]  /*2a20*/  USEL UR6, UR55, UR4, !UP2 ;  /* 0x0000000437067287 */ /* 0x000fe2000d000000 */
[----:B------:R-:W-:Y:S02]  /*2a30*/  UMOV UR12, UR13 ;  /* 0x0000000d000c7c82 */ /* 0x000fe40008000000 */
[----:B------:R-:W-:Y:S01]  /*2a40*/  UMOV UR4, UR15 ;  /* 0x0000000f00047c82 */ /* 0x000fe20008000000 */
[----:B------:R-:W-:Y:S01]  /*2a50*/  UIMAD.WIDE.U32 UR14, UR6, UR8, URZ ;  /* 0x00000008060e72a5 */ /* 0x000fe2000f8e00ff */
[----:B------:R-:W-:Y:S01]  /*2a60*/  UMOV UR10, UR11 ;  /* 0x0000000b000a7c82 */ /* 0x000fe20008000000 */
[----:B------:R-:W-:Y:S02]  /*2a70*/  USHF.R.U32.HI UR4, URZ, UR21, UR4 ;  /* 0x00000015ff047299 */ /* 0x000fe40008011604 */
[----:B------:R-:W-:-:S03]  /*2a80*/  @UP3 USHF.R.U32.HI UR5, URZ, UR9, UR10 ;  /* 0x00000009ff053299 */ /* 0x000fc6000801160a */
[----:B------:R-:W-:Y:S01]  /*2a90*/  UMOV UR14, UR15 ;  /* 0x0000000f000e7c82 */ /* 0x000fe20008000000 */
[----:B------:R-:W-:Y:S02]  /*2aa0*/  USHF.R.U32.HI UR17, URZ, UR17, UR12 ;  /* 0x00000011ff117299 */ /* 0x000fe4000801160c */
[----:B------:R-:W-:Y:S02]  /*2ab0*/  USEL UR4, UR50, UR4, !UP0 ;  /* 0x0000000432047287 */ /* 0x000fe4000c000000 */
[----:B------:R-:W-:Y:S02]  /*2ac0*/  @UP3 USHF.R.U32.HI UR6, URZ, UR9, UR14 ;  /* 0x00000009ff063299 */ /* 0x000fe4000801160e */
[----:B------:R-:W-:Y:S02]  /*2ad0*/  UIMAD UR7, UR39, UR5, URZ ;  /* 0x00000005270772a4 */ /* 0x000fe4000f8e02ff */
[----:B------:R-:W-:Y:S02]  /*2ae0*/  USEL UR5, UR51, UR17, !UP2 ;  /* 0x0000001133057287 */ /* 0x000fe4000d000000 */
[----:B------:R-:W-:-:S02]  /*2af0*/  UIMAD UR12, UR39, UR6, URZ ;  /* 0x00000006270c72a4 */ /* 0x000fc4000f8e02ff */
[----:B------:R-:W-:Y:S02]  /*2b00*/  UISETP.GE.AND UP0, UPT, UR4, UR7, UPT ;  /* 0x000000070400728c */ /* 0x000fe4000bf06270 */
[----:B------:R-:W-:Y:S02]  /*2b10*/  UIMAD.WIDE.U32 UR10, UR4, UR8, URZ ;  /* 0x00000008040a72a5 */ /* 0x000fe4000f8e00ff */
[----:B------:R-:W-:Y:S02]  /*2b20*/  UISETP.GE.OR UP0, UPT, UR5, UR12, UP0 ;  /* 0x0000000c0500728c */ /* 0x000fe40008706670 */
[----:B------:R-:W-:Y:S02]  /*2b30*/  UIMAD.WIDE.U32 UR12, UR5, UR8, URZ ;  /* 0x00000008050c72a5 */ /* 0x000fe4000f8e00ff */
[----:B------:R-:W-:Y:S01]  /*2b40*/  UIADD3 UR10, UPT, UPT, -UR4, URZ, URZ ;  /* 0x000000ff040a7290 */ /* 0x000fe2000fffe1ff */
[----:B------:R-:W-:Y:S01]  /*2b50*/  UMOV UR8, UR11 ;  /* 0x0000000b00087c82 */ /* 0x000fe20008000000 */
[----:B------:R-:W-:-:S02]  /*2b60*/  UIADD3 UR11, UPT, UPT, -UR5, URZ, URZ ;  /* 0x000000ff050b7290 */ /* 0x000fc4000fffe1ff */
[----:B------:R-:W-:-:S03]  /*2b70*/  USHF.R.U32.HI UR8, URZ, UR9, UR8 ;  /* 0x00000009ff087299 */ /* 0x000fc60008011608 */
[----:B------:R-:W-:Y:S01]  /*2b80*/  @!UP0 UMOV UR7, UR13 ;  /* 0x0000000d00078c82 */ /* 0x000fe20008000000 */
[----:B------:R-:W-:Y:S02]  /*2b90*/  UIMAD UR10, UR18, UR10, UR50 ;  /* 0x0000000a120a72a4 */ /* 0x000fe4000f8e0232 */
[----:B------:R-:W-:Y:S02]  /*2ba0*/  USEL UR8, UR4, UR8, !UP3 ;  /* 0x0000000804087287 */ /* 0x000fe4000d800000 */
[----:B------:R-:W-:Y:S02]  /*2bb0*/  @!UP0 USHF.R.U32.HI UR7, URZ, UR9, UR7 ;  /* 0x00000009ff078299 */ /* 0x000fe40008011607 */
[----:B------:R-:W-:Y:S02]  /*2bc0*/  UIADD3 UR9, UPT, UPT, -UR8, URZ, URZ ;  /* 0x000000ff08097290 */ /* 0x000fe4000fffe1ff */
[----:B------:R-:W-:Y:S02]  /*2bd0*/  @!UP0 USEL UR7, UR5, UR7, !UP3 ;  /* 0x0000000705078287 */ /* 0x000fe4000d800000 */
[----:B------:R-:W-:-:S02]  /*2be0*/  UIMAD UR9, UR39, UR9, UR4 ;  /* 0x00000009270972a4 */ /* 0x000fc4000f8e0204 */
[----:B------:R-:W-:Y:S02]  /*2bf0*/  @!UP0 UIADD3 UR8, UPT, UPT, UR8, -UR7, URZ ;  /* 0x8000000708088290 */ /* 0x000fe4000fffe0ff */
[----:B------:R-:W-:Y:S02]  /*2c00*/  @!UP0 UIMAD UR7, UR9, UR6, UR7 ;  /* 0x00000006090782a4 */ /* 0x000fe4000f8e0207 */
[----:B------:R-:W-:Y:S02]  /*2c10*/  @!UP0 UIMAD UR4, UR39, UR8, UR5 ;  /* 0x00000008270482a4 */ /* 0x000fe4000f8e0205 */
[----:B------:R-:W-:Y:S02]  /*2c20*/  UIMAD UR6, UR20, UR11, UR51 ;  /* 0x0000000b140672a4 */ /* 0x000fe4000f8e0233 */
[----:B------:R-:W-:Y:S01]  /*2c30*/  UIMAD UR50, UR4, UR18, UR10 ;  /* 0x00000012043272a4 */ /* 0x000fe2000f8e020a */
[----:B------:R-:W-:Y:S02]  /*2c40*/  @!UP0 UMOV UR5, UR7 ;  /* 0x0000000700058c82 */ /* 0x000fe40008000000 */
[----:B------:R-:W-:-:S12]  /*2c50*/  UIMAD UR51, UR5, UR20, UR6 ;  /* 0x00000014053372a4 */ /* 0x000fd8000f8e0206 */
.L_x_38:
[----:B------:R-:W1:Y:S02]  /*2c60*/  LDCU UR4, c[0x0][0xc30] ;  /* 0x00018600ff0477ac */ /* 0x000e640008000800 */
[----:B-1----:R-:W-:-:S09]  /*2c70*/  UISETP.NE.AND UP0, UPT, UR4, 0x1, UPT ;  /* 0x000000010400788c */ /* 0x002fd2000bf05270 */
[----:B------:R-:W-:Y:S05]  /*2c80*/  BRA.U UP0, `(.L_x_39) ;  /* 0x0000000100447547 */ /* 0x000fea000b800000 */
[----:B------:R-:W1:Y:S01]  /*2c90*/  LDCU.128 UR8, c[0x0][0xc10] ;  /* 0x00018200ff0877ac */ /* 0x000e620008000c00 */
[----:B------:R-:W2:Y:S01]  /*2ca0*/  LDCU UR12, c[0x0][0xc0c] ;  /* 0x00018180ff0c77ac */ /* 0x000ea20008000800 */
[----:B------:R-:W3:Y:S01]  /*2cb0*/  LDCU UR13, c[0x0][0xc20] ;  /* 0x00018400ff0d77ac */ /* 0x000ee20008000800 */
[----:B-1----:R-:W-:Y:S02]  /*2cc0*/  UIMAD.WIDE.U32 UR6, UR51, UR8, URZ ;  /* 0x00000008330672a5 */ /* 0x002fe4000f8e00ff */
[----:B------:R-:W-:Y:S02]  /*2cd0*/  UIMAD.WIDE.U32 UR4, UR50, UR11, URZ ;  /* 0x0000000b320472a5 */ /* 0x000fe4000f8e00ff */
[----:B--2---:R-:W-:Y:S02]  /*2ce0*/  UISETP.NE.AND UP2, UPT, UR12, 0x1, UPT ;  /* 0x000000010c00788c */ /* 0x004fe4000bf45270 */
[----:B------:R-:W-:Y:S01]  /*2cf0*/  UISETP.NE.AND UP0, UPT, UR10, 0x1, UPT ;  /* 0x000000010a00788c */ /* 0x000fe2000bf05270 */
[----:B------:R-:W-:-:S02]  /*2d00*/  UMOV UR6, UR7 ;  /* 0x0000000700067c82 */ /* 0x000fc40008000000 */
[----:B------:R-:W-:Y:S01]  /*2d10*/  UMOV UR4, UR5 ;  /* 0x0000000500047c82 */ /* 0x000fe20008000000 */
[----:B------:R-:W-:Y:S02]  /*2d20*/  USHF.R.U32.HI UR6, URZ, UR9, UR6 ;  /* 0x00000009ff067299 */ /* 0x000fe40008011606 */
[----:B---3--:R-:W-:Y:S02]  /*2d30*/  USHF.R.U32.HI UR4, URZ, UR13, UR4 ;  /* 0x0000000dff047299 */ /* 0x008fe40008011604 */
[----:B------:R-:W-:Y:S02]  /*2d40*/  USEL UR5, UR51, UR6, !UP2 ;  /* 0x0000000633057287 */ /* 0x000fe4000d000000 */
[----:B------:R-:W-:-:S04]  /*2d50*/  USEL UR4, UR50, UR4, !UP0 ;  /* 0x0000000432047287 */ /* 0x000fc8000c000000 */
[----:B------:R-:W-:Y:S02]  /*2d60*/  UIADD3 UR6, UPT, UPT, UR5, -UR4, URZ ;  /* 0x8000000405067290 */ /* 0x000fe4000fffe0ff */
[----:B------:R-:W-:Y:S02]  /*2d70*/  UIADD3 UR4, UPT, UPT, -UR5, UR4, URZ ;  /* 0x0000000405047290 */ /* 0x000fe4000fffe1ff */
[----:B------:R-:W-:Y:S02]  /*2d80*/  UIMAD UR50, UR6, UR10, UR50 ;  /* 0x0000000a063272a4 */ /* 0x000fe4000f8e0232 */
[----:B------:R-:W-:-:S12]  /*2d90*/  UIMAD UR51, UR4, UR12, UR51 ;  /* 0x0000000c043372a4 */ /* 0x000fd8000f8e0233 */
.L_x_39:
[----:B------:R-:W-:Y:S01]  /*2da0*/  R2UR UR5, R45 ;  /* 0x000000002d0572ca */ /* 0x000fe200000e0000 */
[----:B------:R-:W-:Y:S01]  /*2db0*/  UMOV UR31, UR43 ;  /* 0x0000002b001f7c82 */ /* 0x000fe20008000000 */
[----:B------:R-:W-:Y:S02]  /*2dc0*/  R2UR UR4, R44 ;  /* 0x000000002c0472ca */ /* 0x000fe400000e0000 */
[----:B------:R-:W-:Y:S02]  /*2dd0*/  PLOP3.LUT P1, PT, PT, PT, PT, 0x80, 0x8 ;  /* 0x000000000008781c */ /* 0x000fe40003f2f070 */
[----:B------:R-:W-:-:S07]  /*2de0*/  LOP3.LUT R2, R2, 0x1, RZ, 0x3c, !PT ;  /* 0x0000000102027812 */ /* 0x000fce00078e3cff */
[----:B------:R-:W-:Y:S02]  /*2df0*/  UIADD3 UR52, UPT, UPT, UR51, UR5, URZ ;  /* 0x0000000533347290 */ /* 0x000fe4000fffe0ff */
[----:B------:R-:W-:Y:S01]  /*2e00*/  UIADD3 UR23, UPT, UPT, UR50, UR4, URZ ;  /* 0x0000000432177290 */ /* 0x000fe2000fffe0ff */
[----:B------:R-:W-:Y:S11]  /*2e10*/  BRA.U UP1, `(.L_x_40) ;  /* 0xffffffe901c07547 */ /* 0x000ff6000b83ffff */
[----:B------:R-:W-:Y:S01]  /*2e20*/  UIADD3 UR29, UPT, UPT, UR29, 0xd0, URZ ;  /* 0x000000d01d1d7890 */ /* 0x000fe2000fffe0ff */
[----:B------:R-:W-:-:S03]  /*2e30*/  SHF.L.U32 R2, R3, 0x1f, RZ ;  /* 0x0000001f03027819 */ /* 0x000fc600000006ff */
[----:B------:R-:W-:-:S09]  /*2e40*/  ULEA UR4, UR30, UR29, 0x3 ;  /* 0x0000001d1e047291 */ /* 0x000fd2000f8e18ff */
[----:B------:R-:W1:Y:S02]  /*2e50*/  SYNCS.PHASECHK.TRANS64.TRYWAIT P0, [UR4], R2 ;  /* 0x00000002ff0075a7 */ /* 0x000e640008001104 */
[----:B-1----:R-:W-:Y:S05]  /*2e60*/  @!P0 BRA `(.L_x_41) ;  /* 0x0000005800d48947 */ /* 0x002fea0003800000 */
.L_x_142:
[----:B------:R-:W-:-:S04]  /*2e70*/  UIADD3 UR4, UPT, UPT, UR30, 0x1, URZ ;  /* 0x000000011e047890 */ /* 0x000fc8000fffe0ff */
[----:B------:R-:W-:-:S04]  /*2e80*/  UISETP.NE.AND UP0, UPT, UR4, 0x1a, UPT ;  /* 0x0000001a0400788c */ /* 0x000fc8000bf05270 */
[----:B------:R-:W-:Y:S02]  /*2e90*/  USEL UR6, URZ, 0x1, UP0 ;  /* 0x00000001ff067887 */ /* 0x000fe40008000000 */
[----:B------:R-:W-:-:S04]  /*2ea0*/  USEL UR4, UR4, URZ, UP0 ;  /* 0x000000ff04047287 */ /* 0x000fc80008000000 */
[----:B------:R-:W-:Y:S01]  /*2eb0*/  ULEA UR5, UR4, UR29, 0x3 ;  /* 0x0000001d04057291 */ /* 0x000fe2000f8e18ff */
[----:B-1----:R-:W-:-:S04]  /*2ec0*/  LOP3.LUT R2, R3, UR6, RZ, 0x3c, !PT ;  /* 0x0000000603027c12 */ /* 0x002fc8000f8e3cff */
[----:B------:R-:W-:-:S04]  /*2ed0*/  SHF.L.U32 R3, R2, 0x1f, RZ ;  /* 0x0000001f02037819 */ /* 0x000fc800000006ff */
[----:B------:R-:W1:Y:S02]  /*2ee0*/  SYNCS.PHASECHK.TRANS64.TRYWAIT P0, [UR5], R3 ;  /* 0x00000003ff0075a7 */ /* 0x000e640008001105 */
[----:B-1----:R-:W-:Y:S05]  /*2ef0*/  @!P0 BRA `(.L_x_42) ;  /* 0x0000005800c88947 */ /* 0x002fea0003800000 */
.L_x_144:
[----:B------:R-:W-:-:S04]  /*2f00*/  UIADD3 UR4, UPT, UPT, UR4, 0x1, URZ ;  /* 0x0000000104047890 */ /* 0x000fc8000fffe0ff */
[----:B------:R-:W-:-:S04]  /*2f10*/  UISETP.NE.AND UP0, UPT, UR4, 0x1a, UPT ;  /* 0x0000001a0400788c */ /* 0x000fc8000bf05270 */
[----:B------:R-:W-:Y:S02]  /*2f20*/  USEL UR6, URZ, 0x1, UP0 ;  /* 0x00000001ff067887 */ /* 0x000fe40008000000 */
[----:B------:R-:W-:-:S04]  /*2f30*/  USEL UR4, UR4, URZ, UP0 ;  /* 0x000000ff04047287 */ /* 0x000fc80008000000 */
[----:B------:R-:W-:Y:S01]  /*2f40*/  ULEA UR5, UR4, UR29, 0x3 ;  /* 0x0000001d04057291 */ /* 0x000fe2000f8e18ff */
[----:B------:R-:W-:-:S04]  /*2f50*/  LOP3.LUT R2, R2, UR6, RZ, 0x3c, !PT ;  /* 0x0000000602027c12 */ /* 0x000fc8000f8e3cff */
[----:B-1----:R-:W-:-:S04]  /*2f60*/  SHF.L.U32 R3, R2, 0x1f, RZ ;  /* 0x0000001f02037819 */ /* 0x002fc800000006ff */
[----:B------:R-:W1:Y:S02]  /*2f70*/  SYNCS.PHASECHK.TRANS64.TRYWAIT P0, [UR5], R3 ;  /* 0x00000003ff0075a7 */ /* 0x000e640008001105 */
[----:B-1----:R-:W-:Y:S05]  /*2f80*/  @!P0 BRA `(.L_x_43) ;  /* 0x0000005800bc8947 */ /* 0x002fea0003800000 */
.L_x_146:
        /* <DEDUP_REMOVED lines=9> */
.L_x_148:
        /* <DEDUP_REMOVED lines=9> */
.L_x_150:
        /* <DEDUP_REMOVED lines=9> */
.L_x_152:
        /* <DEDUP_REMOVED lines=9> */
.L_x_154:
        /* <DEDUP_REMOVED lines=9> */
.L_x_156:
        /* <DEDUP_REMOVED lines=9> */
.L_x_158:
        /* <DEDUP_REMOVED lines=9> */
.L_x_160:
        /* <DEDUP_REMOVED lines=9> */
.L_x_162:
        /* <DEDUP_REMOVED lines=9> */
.L_x_164:
        /* <DEDUP_REMOVED lines=9> */
.L_x_166:
        /* <DEDUP_REMOVED lines=9> */
.L_x_168:
        /* <DEDUP_REMOVED lines=9> */
.L_x_170:
        /* <DEDUP_REMOVED lines=9> */
.L_x_172:
        /* <DEDUP_REMOVED lines=9> */
.L_x_174:
        /* <DEDUP_REMOVED lines=9> */
.L_x_176:
        /* <DEDUP_REMOVED lines=9> */
.L_x_178:
        /* <DEDUP_REMOVED lines=9> */
.L_x_180:
        /* <DEDUP_REMOVED lines=9> */
.L_x_182:
        /* <DEDUP_REMOVED lines=9> */
.L_x_184:
        /* <DEDUP_REMOVED lines=9> */
.L_x_186:
        /* <DEDUP_REMOVED lines=9> */
.L_x_188:
        /* <DEDUP_REMOVED lines=9> */
.L_x_190:
[----:B------:R-:W-:-:S04]  /*3bf0*/  UIADD3 UR4, UPT, UPT, UR4, 0x1, URZ ;  /* 0x0000000104047890 */ /* 0x000fc8000fffe0ff */
[----:B------:R-:W-:-:S04]  /*3c00*/  UISETP.NE.AND UP0, UPT, UR4, 0x1a, UPT ;  /* 0x0000001a0400788c */ /* 0x000fc8000bf05270 */
[----:B------:R-:W-:Y:S02]  /*3c10*/  USEL UR5, URZ, 0x1, UP0 ;  /* 0x00000001ff057887 */ /* 0x000fe40008000000 */
[----:B------:R-:W-:-:S04]  /*3c20*/  USEL UR4, UR4, URZ, UP0 ;  /* 0x000000ff04047287 */ /* 0x000fc80008000000 */
[----:B------:R-:W-:Y:S01]  /*3c30*/  ULEA UR4, UR4, UR29, 0x3 ;  /* 0x0000001d04047291 */ /* 0x000fe2000f8e18ff */
[----:B------:R-:W-:-:S04]  /*3c40*/  LOP3.LUT R2, R2, UR5, RZ, 0x3c, !PT ;  /* 0x0000000502027c12 */ /* 0x000fc8000f8e3cff */
[----:B------:R-:W-:Y:S01]  /*3c50*/  SHF.L.U32 R2, R2, 0x1f, RZ ;  /* 0x0000001f02027819 */ /* 0x000fe200000006ff */
[----:B-1----:R-:W-:-:S07]  /*3c60*/  IMAD.U32 R0, RZ, RZ, UR4 ;  /* 0x00000004ff007e24 */ /* 0x002fce000f8e00ff */
.L_x_66:
[----:B-1----:R1:W2:Y:S02]  /*3c70*/  SYNCS.PHASECHK.TRANS64.TRYWAIT P0, [R0+URZ], R2 ;  /* 0x00000002000075a7 */ /* 0x0022a400080011ff */
[----:B--2---:R-:W-:Y:S05]  /*3c80*/  @!P0 NANOSLEEP.SYNCS 0x989680 ;  /* 0x009896800000895d */ /* 0x004fea0003900000 */
[----:B------:R-:W2:Y:S02]  /*3c90*/  @!P0 SYNCS.PHASECHK.TRANS64 P0, [R0+URZ], R2 ;  /* 0x00000002000085a7 */ /* 0x000ea400080010ff */
[----:B--2---:R-:W-:Y:S05]  /*3ca0*/  @P0 EXIT ;  /* 0x000000000000094d */ /* 0x004fea0003800000 */
[----:B------:R-:W-:Y:S05]  /*3cb0*/  BRA `(.L_x_66) ;  /* 0xfffffffc00ec7947 */ /* 0x000fea000383ffff */
.L_x_22:
[----:B------:R-:W1:Y:S02]  /*3cc0*/  S2UR UR4, SR_CgaCtaId ;  /* 0x00000000000479c3 */ /* 0x000e640000008800 */
[----:B-1----:R-:W-:-:S04]  /*3cd0*/  UISETP.NE.AND UP0, UPT, UR4, URZ, UPT ;  /* 0x000000ff0400728c */ /* 0x002fc8000bf05270 */
[----:B------:R-:W-:-:S09]  /*3ce0*/  UISETP.NE.OR UP0, UPT, UR18, 0x1, UP0 ;  /* 0x000000011200788c */ /* 0x000fd20008705670 */
[----:B------:R-:W-:Y:S05]  /*3cf0*/  BRA.U UP0, `(.L_x_67) ;  /* 0x0000000100b47547 */ /* 0x000fea000b800000 */
[----:B------:R-:W1:Y:S01]  /*3d00*/  S2UR UR5, SR_CgaCtaId ;  /* 0x00000000000579c3 */ /* 0x000e620000008800 */
[----:B------:R-:W-:Y:S01]  /*3d10*/  UMOV UR4, 0x400 ;  /* 0x0000040000047882 */ /* 0x000fe20000000000 */
[----:B------:R-:W-:Y:S01]  /*3d20*/  HFMA2 R3, -RZ, RZ, 0, 5.9604644775390625e-08 ;  /* 0x00000001ff037431 */ /* 0x000fe200000001ff */
[----:B------:R-:W-:Y:S01]  /*3d30*/  ISETP.GE.U32.AND P0, PT, R0, 0x2, PT ;  /* 0x000000020000780c */ /* 0x000fe20003f06070 */
[----:B------:R-:W-:Y:S01]  /*3d40*/  IMAD.MOV.U32 R8, RZ, RZ, RZ ;  /* 0x000000ffff087224 */ /* 0x000fe200078e00ff */
[----:B-1----:R-:W-:-:S04]  /*3d50*/  ULEA UR4, UR5, UR4, 0x18 ;  /* 0x0000000405047291 */ /* 0x002fc8000f8ec0ff */
[----:B------:R-:W-:Y:S02]  /*3d60*/  UIADD3 UR5, UPT, UPT, UR4, 0x1e8, URZ ;  /* 0x000001e804057890 */ /* 0x000fe4000fffe0ff */
[----:B------:R-:W-:Y:S02]  /*3d70*/  UIADD3 UR8, UPT, UPT, UR4, 0x1e0, URZ ;  /* 0x000001e004087890 */ /* 0x000fe4000fffe0ff */
[----:B------:R-:W-:-:S12]  /*3d80*/  UPRMT UR5, URZ, 0x654, UR5 ;  /* 0x00000654ff057896 */ /* 0x000fd80008000005 */
.L_x_70:
[----:B------:R-:W-:Y:S01]  /*3d90*/  SHF.L.U32 R6, R3, 0x1f, RZ ;  /* 0x0000001f03067819 */ /* 0x000fe200000006ff */
[----:B------:R-:W-:Y:S02]  /*3da0*/  IMAD.U32 R4, RZ, RZ, UR8 ;  /* 0x00000008ff047e24 */ /* 0x000fe4000f8e00ff */
[----:B------:R-:W-:Y:S01]  /*3db0*/  @!P0 IMAD.MOV.U32 R5, RZ, RZ, 0x10 ;  /* 0x00000010ff058424 */ /* 0x000fe200078e00ff */
[----:B------:R-:W1:Y:S02]  /*3dc0*/  SYNCS.PHASECHK.TRANS64.TRYWAIT P1, [UR4+0x1e8], R6 ;  /* 0x0001e806ff0075a7 */ /* 0x000e640008021104 */
[----:B------:R-:W-:-:S04]  /*3dd0*/  PRMT R4, R0, 0x654, R4 ;  /* 0x0000065400047816 */ /* 0x000fc80000000004 */
[----:B------:R-:W-:Y:S01]  /*3de0*/  SEL R2, R4, R2, !P0 ;  /* 0x0000000204027207 */ /* 0x000fe20004000000 */
[----:B-1----:R-:W-:Y:S06]  /*3df0*/  @!P1 BRA `(.L_x_68) ;  /* 0x0000005400489947 */ /* 0x002fec0003800000 */
.L_x_192:
[----:B------:R-:W-:Y:S01]  /*3e00*/  UIADD3 UR6, UPT, UPT, UR4, 0x220, URZ ;  /* 0x0000022004067890 */ /* 0x000fe2000fffe0ff */
[----:B------:R2:W-:Y:S01]  /*3e10*/  @!P0 SYNCS.ARRIVE.TRANS64.RED RZ, [R2+URZ], R5 ;  /* 0x0000000502ff89a7 */ /* 0x0005e200080004ff */
[----:B------:R-:W-:Y:S01]  /*3e20*/  UIADD3 UR7, UPT, UPT, UR4, 0x1e0, URZ ;  /* 0x000001e004077890 */ /* 0x000fe2000fffe0ff */
[----:B------:R-:W-:-:S08]  /*3e30*/  LOP3.LUT R3, R3, 0x1, RZ, 0x3c, !PT ;  /* 0x0000000103037812 */ /* 0x000fd000078e3cff */
[----:B------:R-:W-:Y:S06]  /*3e40*/  UGETNEXTWORKID.BROADCAST [UR6], [UR7] ;  /* 0x00000000060073ca */ /* 0x000fec0008000100 */
[----:B--2---:R-:W-:-:S04]  /*3e50*/  SHF.L.U32 R5, R8, 0x1f, RZ ;  /* 0x0000001f08057819 */ /* 0x004fc800000006ff */
[----:B------:R-:W2:Y:S02]  /*3e60*/  SYNCS.PHASECHK.TRANS64.TRYWAIT P1, [UR4+0x1e0], R5 ;  /* 0x0001e005ff0075a7 */ /* 0x000ea40008021104 */
[----:B--2---:R-:W-:Y:S05]  /*3e70*/  @!P1 BRA `(.L_x_69) ;  /* 0x0000005400409947 */ /* 0x004fea0003800000 */
.L_x_194:
[----:B-1----:R-:W1:Y:S01]  /*3e80*/  LDS.128 R4, [UR4+0x220] ;  /* 0x00022004ff047984 */ /* 0x002e620008000c00 */
[----:B------:R-:W-:Y:S01]  /*3e90*/  LOP3.LUT R8, R8, 0x1, RZ, 0x3c, !PT ;  /* 0x0000000108087812 */ /* 0x000fe200078e3cff */
[----:B------:R-:W-:Y:S01]  /*3ea0*/  @!PT LDS RZ, [RZ] ;  /* 0x00000000fffff984 */ /* 0x000fe20000000800 */
[----:B------:R-:W-:Y:S01]  /*3eb0*/  @!PT LDS RZ, [RZ] ;  /* 0x00000000fffff984 */ /* 0x000fe20000000800 */
[----:B------:R-:W-:Y:S01]  /*3ec0*/  @!PT LDS RZ, [RZ] ;  /* 0x00000000fffff984 */ /* 0x000fe20000000800 */
[----:B------:R-:W-:Y:S01]  /*3ed0*/  @!PT LDS RZ, [RZ] ;  /* 0x00000000fffff984 */ /* 0x000fe20000000800 */
[----:B------:R2:W-:Y:S06]  /*3ee0*/  MEMBAR.ALL.CTA ;  /* 0x0000000000007992 */ /* 0x0005ec0000008000 */
[----:B--2---:R-:W2:Y:S02]  /*3ef0*/  FENCE.VIEW.ASYNC.S ;  /* 0x00000000000073c6 */ /* 0x004ea40000000000 */
[----:B--2---:R-:W-:Y:S01]  /*3f00*/  SYNCS.ARRIVE.TRANS64.RED.A1T0 RZ, [UR5], RZ ;  /* 0x000000ffffff79a7 */ /* 0x004fe20008100405 */
[----:B-1----:R-:W-:-:S13]  /*3f10*/  LOP3.LUT P1, RZ, R6, 0x1, RZ, 0xc0, !PT ;  /* 0x0000000106ff7812 */ /* 0x002fda000782c0ff */
[----:B------:R-:W-:Y:S05]  /*3f20*/  @P1 BRA `(.L_x_70) ;  /* 0xfffffffc00981947 */ /* 0x000fea000383ffff */
[----:B------:R-:W-:-:S04]  /*3f30*/  SHF.L.U32 R0, R3, 0x1f, RZ ;  /* 0x0000001f03007819 */ /* 0x000fc800000006ff */
[----:B------:R-:W1:Y:S02]  /*3f40*/  SYNCS.PHASECHK.TRANS64 P0, [UR4+0x1e8], R0 ;  /* 0x0001e800ff0075a7 */ /* 0x000e640008001004 */
[----:B-1----:R-:W-:Y:S05]  /*3f50*/  @P0 EXIT ;  /* 0x000000000000094d */ /* 0x002fea0003800000 */
[----:B------:R-:W-:-:S07]  /*3f60*/  MOV R0, UR4 ;  /* 0x0000000400007c02 */ /* 0x000fce0008000f00 */
.L_x_71:
[----:B-1----:R-:W-:-:S04]  /*3f70*/  SHF.L.U32 R2, R3, 0x1f, RZ ;  /* 0x0000001f03027819 */ /* 0x002fc800000006ff */
[----:B------:R1:W2:Y:S03]  /*3f80*/  SYNCS.PHASECHK.TRANS64.TRYWAIT P0, [R0+URZ+0x1e8], R2 ;  /* 0x0001e802000075a7 */ /* 0x0002a600080011ff */
[----:B--2---:R-:W-:Y:S05]  /*3f90*/  @!P0 NANOSLEEP.SYNCS 0x989680 ;  /* 0x009896800000895d */ /* 0x004fea0003900000 */
[----:B------:R-:W2:Y:S02]  /*3fa0*/  @!P0 SYNCS.PHASECHK.TRANS64 P0, [R0+URZ+0x1e8], R2 ;  /* 0x0001e802000085a7 */ /* 0x000ea400080010ff */
[----:B--2---:R-:W-:Y:S05]  /*3fb0*/  @P0 EXIT ;  /* 0x000000000000094d */ /* 0x004fea0003800000 */
[----:B------:R-:W-:Y:S05]  /*3fc0*/  BRA `(.L_x_71) ;  /* 0xfffffffc00e87947 */ /* 0x000fea000383ffff */
.L_x_67:
[----:B------:R-:W-:Y:S05]  /*3fd0*/  BRA.U UP4, `(.L_x_72) ;  /* 0x0000000d04507547 */ /* 0x000fea000b800000 */
[----:B------:R-:W1:Y:S01]  /*3fe0*/  S2UR UR7, SR_CgaCtaId ;  /* 0x00000000000779c3 */ /* 0x000e620000008800 */
[----:B------:R-:W-:Y:S01]  /*3ff0*/  UMOV UR4, 0x40 ;  /* 0x0000004000047882 */ /* 0x000fe20000000000 */
[----:B------:R-:W-:Y:S01]  /*4000*/  NOP ;  /* 0x0000000000007918 */ /* 0x000fe20000000000 */
[----:B------:R-:W-:Y:S01]  /*4010*/  UMOV UR6, 0x400 ;  /* 0x0000040000067882 */ /* 0x000fe20000000000 */
[----:B-1----:R-:W-:Y:S02]  /*4020*/  ULEA UR5, UR7, UR4, 0x18 ;  /* 0x0000000407057291 */ /* 0x002fe4000f8ec0ff */
[----:B------:R-:W-:-:S07]  /*4030*/  ULEA UR6, UR7, UR6, 0x18 ;  /* 0x0000000607067291 */ /* 0x000fce000f8ec0ff */
[----:B------:R-:W1:Y:S02]  /*4040*/  LDS.U8 R0, [UR5+0x1c] ;  /* 0x00001c05ff007984 */ /* 0x000e640008000000 */
[----:B-1----:R-:W-:-:S13]  /*4050*/  ISETP.NE.AND P0, PT, R0, RZ, PT ;  /* 0x000000ff0000720c */ /* 0x002fda0003f05270 */
[----:B------:R-:W-:Y:S05]  /*4060*/  @P0 BRA `(.L_x_73) ;  /* 0x0000000000580947 */ /* 0x000fea0003800000 */
[----:B------:R-:W-:-:S13]  /*4070*/  ELECT P0, URZ, PT ;  /* 0x0000000000ff782f */ /* 0x000fda0003800000 */
[----:B------:R-:W-:Y:S05]  /*4080*/  @!P0 BRA `(.L_x_74) ;  /* 0x0000000000608947 */ /* 0x000fea0003800000 */
[----:B------:R-:W-:Y:S01]  /*4090*/  UMOV UR4, 0x10 ;  /* 0x0000001000047882 */ /* 0x000fe20000000000 */
[----:B------:R-:W-:Y:S01]  /*40a0*/  HFMA2 R0, -RZ, RZ, 0, 5.9604644775390625e-08 ;  /* 0x00000001ff007431 */ /* 0x000fe200000001ff */
[----:B------:R-:W-:-:S03]  /*40b0*/  MOV R3, 0xffff ;  /* 0x0000ffff00037802 */ /* 0x000fc60000000f00 */
[----:B------:R-:W-:Y:S04]  /*40c0*/  DEPBAR.LE SB1, 0x36 ;  /* 0x00009d800000791a */ /* 0x000fe80000000000 */
[----:B------:R-:W1:Y:S02]  /*40d0*/  UTCATOMSWS.FIND_AND_SET.ALIGN UP0, UR4, UR4 ;  /* 0x00000004000475e3 */ /* 0x000e640008000800 */
[----:B-1----:R-:W-:Y:S01]  /*40e0*/  MOV R4, UR4 ;  /* 0x0000000400047c02 */ /* 0x002fe20008000f00 */
[----:B------:R-:W-:Y:S06]  /*40f0*/  BRA.U UP0, `(.L_x_75) ;  /* 0x0000000100187547 */ /* 0x000fec000b800000 */
.L_x_76:
[----:B------:R-:W-:Y:S05]  /*4100*/  NANOSLEEP 0x64 ;  /* 0x000000640000795d */ /* 0x000fea0003800000 */
[----:B------:R-:W-:-:S05]  /*4110*/  UMOV UR4, 0x10 ;  /* 0x0000001000047882 */ /* 0x000fca0000000000 */
[----:B------:R-:W-:Y:S04]  /*4120*/  DEPBAR.LE SB1, 0x36 ;  /* 0x00009d800000791a */ /* 0x000fe80000000000 */
[----:B------:R-:W1:Y:S02]  /*4130*/  UTCATOMSWS.FIND_AND_SET.ALIGN UP0, UR4, UR4 ;  /* 0x00000004000475e3 */ /* 0x000e640008000800 */
[----:B-1----:R-:W-:Y:S01]  /*4140*/  MOV R4, UR4 ;  /* 0x0000000400047c02 */ /* 0x002fe20008000f00 */
[----:B------:R-:W-:Y:S05]  /*4150*/  BRA.U !UP0, `(.L_x_76) ;  /* 0xfffffffd08e87547 */ /* 0x000fea000b83ffff */
.L_x_75:
[-C--:B------:R-:W-:Y:S02]  /*4160*/  SHF.L.U32 R3, R3, R4.reuse, RZ ;  /* 0x0000000403037219 */ /* 0x080fe400000006ff */
[----:B------:R-:W-:Y:S01]  /*4170*/  SHF.L.U32 R0, R0, R4, RZ ;  /* 0x0000000400007219 */ /* 0x000fe200000006ff */
[----:B------:R-:W-:Y:S02]  /*4180*/  IMAD.SHL.U32 R4, R4, 0x20, RZ ;  /* 0x0000002004047824 */ /* 0x000fe400078e00ff */
[----:B------:R1:W-:Y:S04]  /*4190*/  ATOMS.OR RZ, [UR5+0x14], R3 ;  /* 0x00001403ffff798c */ /* 0x0003e8000b000005 */
[----:B------:R1:W-:Y:S04]  /*41a0*/  ATOMS.OR RZ, [UR5+0x18], R0 ;  /* 0x00001800ffff798c */ /* 0x0003e8000b000005 */
[----:B------:R1:W-:Y:S01]  /*41b0*/  STS [UR6+0x230], R4 ;  /* 0x00023004ff007988 */ /* 0x0003e20008000806 */
[----:B------:R-:W-:Y:S05]  /*41c0*/  BRA `(.L_x_74) ;  /* 0x0000000000107947 */ /* 0x000fea0003800000 */
.L_x_73:
[----:B------:R-:W-:Y:S02]  /*41d0*/  MOV R0, 0xffffffff ;  /* 0xffffffff00007802 */ /* 0x000fe40000000f00 */
[----:B------:R-:W-:-:S03]  /*41e0*/  MOV R4, 0x4210 ;  /* 0x0000421000047802 */ /* 0x000fc60000000f00 */
[----:B------:R1:W-:Y:S04]  /*41f0*/  STS [UR6+0x230], R0 ;  /* 0x00023000ff007988 */ /* 0x0003e80008000806 */
[----:B-1---5:R-:W-:Y:S05]  /*4200*/  CALL.REL.NOINC `($__internal_1_$__cuda_sm10x_tcgen05_guardrail_trap_phase_invalid_during_alloc) ;  /* 0x0000005400dc7944 */ /* 0x022fea0003c00000 */
.L_x_74:
[----:B------:R-:W-:Y:S05]  /*4210*/  WARPSYNC.ALL ;  /* 0x0000000000007948 */ /* 0x000fea0003800000 */
[----:B------:R-:W2:Y:S01]  /*4220*/  S2UR UR4, SR_CgaCtaId ;  /* 0x00000000000479c3 */ /* 0x000ea20000008800 */
[----:B------:R-:W-:Y:S01]  /*4230*/  UMOV UR18, 0x400 ;  /* 0x0000040000127882 */ /* 0x000fe20000000000 */
[----:B------:R-:W-:-:S06]  /*4240*/  NOP ;  /* 0x0000000000007918 */ /* 0x000fcc0000000000 */
[----:B------:R-:W-:Y:S06]  /*4250*/  BAR.ARV 0x6, 0xa0 ;  /* 0x0182800000007b1d */ /* 0x000fec0000002000 */
[----:B------:R-:W3:Y:S01]  /*4260*/  LDCU.64 UR6, c[0x0][0x388] ;  /* 0x00007100ff0677ac */ /* 0x000ee20008000a00 */
[----:B------:R-:W-:Y:S01]  /*4270*/  LOP3.LUT R2, R2, 0xffff, RZ, 0xc0, !PT ;  /* 0x0000ffff02027812 */ /* 0x000fe200078ec0ff */
[----:B------:R-:W-:Y:S01]  /*4280*/  IMAD.MOV.U32 R9, RZ, RZ, 0x1 ;  /* 0x00000001ff097424 */ /* 0x000fe200078e00ff */
[----:B------:R-:W4:Y:S02]  /*4290*/  LDCU.64 UR8, c[0x0][0x390] ;  /* 0x00007200ff0877ac */ /* 0x000f240008000a00 */
[----:B------:R-:W-:Y:S01]  /*42a0*/  R2UR UR19, R2 ;  /* 0x00000000021372ca */ /* 0x000fe200000e0000 */
[----:B------:R-:W-:-:S02]  /*42b0*/  IMAD.MOV.U32 R8, RZ, RZ, RZ ;  /* 0x000000ffff087224 */ /* 0x000fc400078e00ff */
[----:B-1----:R-:W-:Y:S01]  /*42c0*/  IMAD.MOV.U32 R3, RZ, RZ, RZ ;  /* 0x000000ffff037224 */ /* 0x002fe200078e00ff */
[----:B------:R-:W-:Y:S01]  /*42d0*/  UMOV UR22, URZ ;  /* 0x000000ff00167c82 */ /* 0x000fe20008000000 */
[----:B--2---:R-:W-:Y:S01]  /*42e0*/  ULEA UR18, UR4, UR18, 0x18 ;  /* 0x0000001204127291 */ /* 0x004fe2000f8ec0ff */
[----:B------:R-:W-:Y:S01]  /*42f0*/  UMOV UR17, URZ ;  /* 0x000000ff00117c82 */ /* 0x000fe20008000000 */
[----:B------:R-:W-:Y:S01]  /*4300*/  UMOV UR26, 0x0 ;  /* 0x00000000001a7882 */ /* 0x000fe20000000000 */
[----:B------:R-:W-:Y:S01]  /*4310*/  UMOV UR27, 0x4110490 ;  /* 0x04110490001b7882 */ /* 0x000fe20000000000 */
[----:B------:R-:W-:Y:S01]  /*4320*/  UMOV UR24, 0x0 ;  /* 0x0000000000187882 */ /* 0x000fe20000000000 */
[----:B------:R-:W-:Y:S01]  /*4330*/  UMOV UR25, 0x4110490 ;  /* 0x0411049000197882 */ /* 0x000fe20000000000 */
[----:B---3--:R-:W-:-:S03]  /*4340*/  UIADD3 UR4, UPT, UPT, UR6, 0x1f, URZ ;  /* 0x0000001f06047890 */ /* 0x008fc6000fffe0ff */
[----:B------:R-:W1:Y:S01]  /*4350*/  LDS R0, [UR18+0x230] ;  /* 0x00023012ff007984 */ /* 0x000e620008000800 */
[----:B------:R-:W-:Y:S02]  /*4360*/  UIADD3 UR6, UPT, UPT, UR18, 0x1d600, URZ ;  /* 0x0001d60012067890 */ /* 0x000fe4000fffe0ff */
[----:B------:R-:W-:Y:S02]  /*4370*/  USHF.R.S32.HI UR5, URZ, 0x1f, UR4 ;  /* 0x0000001fff057899 */ /* 0x000fe40008011404 */
[----:B------:R-:W-:Y:S02]  /*4380*/  USHF.R.U32.HI UR6, URZ, 0x4, UR6 ;  /* 0x00000004ff067899 */ /* 0x000fe40008011606 */
[----:B------:R-:W-:Y:S02]  /*4390*/  ULEA.HI UR4, UR5, UR4, URZ, 0x5 ;  /* 0x0000000405047291 */ /* 0x000fe4000f8f28ff */
[----:B------:R-:W-:Y:S02]  /*43a0*/  UIADD3 UR5, UPT, UPT, UR18, 0x3600, URZ ;  /* 0x0000360012057890 */ /* 0x000fe4000fffe0ff */
[----:B------:R-:W-:-:S02]  /*43b0*/  USHF.R.S32.HI UR4, URZ, 0x5, UR4 ;  /* 0x00000005ff047899 */ /* 0x000fc40008011404 */
[----:B------:R-:W-:Y:S02]  /*43c0*/  USHF.R.U32.HI UR5, URZ, 0x4, UR5 ;  /* 0x00000004ff057899 */ /* 0x000fe40008011605 */
[----:B------:R-:W-:Y:S02]  /*43d0*/  UIMAD UR4, UR4, UR7, URZ ;  /* 0x00000007040472a4 */ /* 0x000fe4000f8e02ff */
[----:B------:R-:W-:Y:S02]  /*43e0*/  ULOP3.LUT UR5, UR5, 0x3fff, URZ, 0xc0, !UPT ;  /* 0x00003fff05057892 */ /* 0x000fe4000f8ec0ff */
[----:B----4-:R-:W-:Y:S02]  /*43f0*/  UIMAD UR4, UR4, UR8, URZ ;  /* 0x00000008040472a4 */ /* 0x010fe4000f8e02ff */
[----:B------:R-:W-:Y:S02]  /*4400*/  ULOP3.LUT UR21, UR6, 0x3fff, URZ, 0xc0, !UPT ;  /* 0x00003fff06157892 */ /* 0x000fe4000f8ec0ff */
[----:B------:R-:W-:-:S02]  /*4410*/  UIMAD UR7, UR4, UR9, URZ ;  /* 0x00000009040772a4 */ /* 0x000fc4000f8e02ff */
[----:B------:R-:W-:Y:S02]  /*4420*/  UIADD3 UR4, UPT, UPT, UR18, 0x1e8, URZ ;  /* 0x000001e812047890 */ /* 0x000fe4000fffe0ff */
[----:B------:R-:W-:Y:S02]  /*4430*/  ULOP3.LUT UR20, UR5, 0x10000, URZ, 0xfc, !UPT ;  /* 0x0001000005147892 */ /* 0x000fe4000f8efcff */
[----:B------:R-:W-:Y:S02]  /*4440*/  UPRMT UR28, URZ, 0x654, UR4 ;  /* 0x00000654ff1c7896 */ /* 0x000fe40008000004 */
[----:B------:R-:W-:Y:S02]  /*4450*/  UIADD3 UR29, UPT, UPT, UR7, -0x1, URZ ;  /* 0xffffffff071d7890 */ /* 0x000fe4000fffe0ff */
[----:B------:R-:W-:Y:S01]  /*4460*/  UISETP.GE.AND UP3, UPT, UR7, 0x1, UPT ;  /* 0x000000010700788c */ /* 0x000fe2000bf66270 */
[C---:B-1----:R-:W-:Y:S01]  /*4470*/  VIADD R5, R0.reuse, 0x40 ;  /* 0x0000004000057836 */ /* 0x042fe20000000000 */
[----:B------:R-:W-:-:S04]  /*4480*/  LOP3.LUT R4, R0, 0xffff, RZ, 0xc0, !PT ;  /* 0x0000ffff00047812 */ /* 0x000fc800078ec0ff */
[----:B------:R-:W-:-:S05]  /*4490*/  LOP3.LUT R5, R5, 0xffff, RZ, 0xc0, !PT ;  /* 0x0000ffff05057812 */ /* 0x000fca00078ec0ff */
[----:B------:R1:W-:Y:S02]  /*44a0*/  STL.64 [R1], R4 ;  /* 0x0000000401007387 */ /* 0x0003e40000100a00 */
.L_x_83:
[----:B-1----:R-:W-:-:S04]  /*44b0*/  SHF.L.U32 R4, R8, 0x1f, RZ ;  /* 0x0000001f08047819 */ /* 0x002fc800000006ff */
[----:B------:R-:W1:Y:S02]  /*44c0*/  SYNCS.PHASECHK.TRANS64.TRYWAIT P0, [UR18+0x1e0], R4 ;  /* 0x0001e004ff0075a7 */ /* 0x000e640008001112 */
[----:B-12-4-:R-:W-:Y:S05]  /*44d0*/  @!P0 BRA `(.L_x_77) ;  /* 0x0000004c00c08947 */ /* 0x016fea0003800000 */
.L_x_196:
[----:B-1----:R-:W1:Y:S01]  /*44e0*/  LDS.128 R4, [UR18+0x220] ;  /* 0x00022012ff047984 */ /* 0x002e620008000c00 */
[----:B------:R-:W-:Y:S01]  /*44f0*/  ULEA UR23, UR22, UR18, 0x3 ;  /* 0x0000001216177291 */ /* 0x000fe2000f8e18ff */
[----:B------:R-:W-:Y:S01]  /*4500*/  SHF.L.U32 R2, R9, 0x1f, RZ ;  /* 0x0000001f09027819 */ /* 0x000fe200000006ff */
[----:B------:R-:W-:Y:S01]  /*4510*/  @!PT LDS RZ, [RZ] ;  /* 0x00000000fffff984 */ /* 0x000fe20000000800 */
[----:B------:R-:W-:Y:S01]  /*4520*/  @!PT LDS RZ, [RZ] ;  /* 0x00000000fffff984 */ /* 0x000fe20000000800 */
[----:B------:R-:W-:Y:S01]  /*4530*/  @!PT LDS RZ, [RZ] ;  /* 0x00000000fffff984 */ /* 0x000fe20000000800 */
[----:B------:R-:W-:Y:S01]  /*4540*/  @!PT LDS RZ, [RZ] ;  /* 0x00000000fffff984 */ /* 0x000fe20000000800 */
[----:B------:R2:W-:Y:S06]  /*4550*/  MEMBAR.ALL.CTA ;  /* 0x0000000000007992 */ /* 0x0005ec0000008000 */
[----:B--2---:R-:W2:Y:S02]  /*4560*/  FENCE.VIEW.ASYNC.S ;  /* 0x00000000000073c6 */ /* 0x004ea40000000000 */
[----:B--2---:R-:W-:Y:S01]  /*4570*/  SYNCS.ARRIVE.TRANS64.RED.A1T0 RZ, [UR28], RZ ;  /* 0x000000ffffff79a7 */ /* 0x004fe2000810041c */
[----:B------:R-:W2:Y:S01]  /*4580*/  SYNCS.PHASECHK.TRANS64.TRYWAIT P0, [UR23+0x200], R2 ;  /* 0x00020002ff0075a7 */ /* 0x000ea20008001117 */
[----:B-1----:R-:W-:Y:S01]  /*4590*/  LOP3.LUT P2, RZ, R6, 0x1, RZ, 0xc0, !PT ;  /* 0x0000000106ff7812 */ /* 0x002fe2000784c0ff */
[----:B--2---:R-:W-:-:S12]  /*45a0*/  @!P0 BRA `(.L_x_78) ;  /* 0x0000004c00a48947 */ /* 0x004fd80003800000 */
.L_x_198:
[----:B------:R-:W-:Y:S05]  /*45b0*/  BRA.U !UP3, `(.L_x_79) ;  /* 0x000000010bc87547 */ /* 0x000fea000b800000 */
[----:B-1----:R-:W-:Y:S01]  /*45c0*/  IMAD.U32 R2, RZ, RZ, UR22 ;  /* 0x00000016ff027e24 */ /* 0x002fe2000f8e00ff */
[----:B------:R-:W-:-:S04]  /*45d0*/  ULEA UR4, UR17, UR18, 0x3 ;  /* 0x0000001211047291 */ /* 0x000fc8000f8e18ff */
[----:B------:R-:W-:-:S05]  /*45e0*/  LEA R2, R2, R1, 0x2 ;  /* 0x0000000102027211 */ /* 0x000fca00078e10ff */
[----:B------:R1:W5:Y:S01]  /*45f0*/  LDL R4, [R2] ;  /* 0x0000000002047983 */ /* 0x0003620000100800 */
[----:B------:R-:W-:Y:S01]  /*4600*/  UPLOP3.LUT UP2, UPT, UPT, UPT, UPT, 0x40, 0x4 ;  /* 0x000000000004789c */ /* 0x000fe20003f4e870 */
[----:B------:R-:W-:Y:S01]  /*4610*/  UMOV UR15, UR29 ;  /* 0x0000001d000f7c82 */ /* 0x000fe20008000000 */
[----:B------:R-:W-:Y:S01]  /*4620*/  UMOV UR8, UR17 ;  /* 0x0000001100087c82 */ /* 0x000fe20008000000 */
[----:B-1----:R-:W-:-:S04]  /*4630*/  SHF.L.U32 R2, R3, 0x1f, RZ ;  /* 0x0000001f03027819 */ /* 0x002fc800000006ff */
[----:B------:R1:W2:Y:S04]  /*4640*/  SYNCS.PHASECHK.TRANS64.TRYWAIT P1, [UR4], R2 ;  /* 0x00000002ff0075a7 */ /* 0x0002a80008021104 */
.L_x_82:
[----:B------:R-:W-:Y:S01]  /*4650*/  ULEA UR16, UR8, UR18, 0x3 ;  /* 0x0000001208107291 */ /* 0x000fe2000f8e18ff */
[----:B--234-:R-:W-:Y:S11]  /*4660*/  @P1 BRA `(.L_x_80) ;  /* 0x00000000000c1947 */ /* 0x01cff60003800000 */
[----:B------:R-:W-:Y:S04]  /*4670*/  SHF.L.U32 R5, R3, 0x1f, RZ ;  /* 0x0000001f03057819 */ /* 0x000fe800000006ff */
[----:B------:R-:W2:Y:S02]  /*4680*/  SYNCS.PHASECHK.TRANS64.TRYWAIT P0, [UR16], R5 ;  /* 0x00000005ff0075a7 */ /* 0x000ea40008001110 */
[----:B--2---:R-:W-:Y:S05]  /*4690*/  @!P0 BRA `(.L_x_81) ;  /* 0x0000004c00808947 */ /* 0x004fea0003800000 */
.L_x_80:
[----:B------:R-:W-:Y:S01]  /*46a0*/  UISETP.NE.AND UP0, UPT, UR15, URZ, UPT ;  /* 0x000000ff0f00728c */ /* 0x000fe2000bf05270 */
[----:B------:R-:W-:Y:S01]  /*46b0*/  PLOP3.LUT P1, PT, PT, PT, PT, 0x80, 0x8 ;  /* 0x000000000008781c */ /* 0x000fe20003f2f070 */
[----:B------:R-:W-:Y:S02]  /*46c0*/  UIADD3 UR4, UPT, UPT, UR8, 0x1, URZ ;  /* 0x0000000108047890 */ /* 0x000fe4000fffe0ff */
[----:B------:R-:W-:Y:S02]  /*46d0*/  ULEA UR10, UR8, UR21, 0x8 ;  /* 0x00000015080a7291 */ /* 0x000fe4000f8e40ff */
[----:B------:R-:W-:Y:S01]  /*46e0*/  UISETP.NE.AND UP1, UPT, UR4, 0x1a, UPT ;  /* 0x0000001a0400788c */ /* 0x000fe2000bf25270 */
[----:B------:R-:W-:Y:S01]  /*46f0*/  PLOP3.LUT P0, PT, PT, PT, UP0, 0x80, 0x8 ;  /* 0x000000000008781c */ /* 0x000fe20003f0f008 */
[----:B------:R-:W-:Y:S02]  /*4700*/  ULEA UR8, UR8, UR20, 0x8 ;  /* 0x0000001408087291 */ /* 0x000fe4000f8e40ff */
[----:B------:R-:W-:Y:S02]  /*4710*/  USEL UR5, URZ, 0x1, UP1 ;  /* 0x00000001ff057887 */ /* 0x000fe40008800000 */
[----:B------:R-:W-:Y:S02]  /*4720*/  USEL UR17, UR4, URZ, UP1 ;  /* 0x000000ff04117287 */ /* 0x000fe40008800000 */
[----:B------:R-:W-:Y:S02]  /*4730*/  UIADD3 UR12, UPT, UPT, UR10, 0x80, URZ ;  /* 0x000000800a0c7890 */ /* 0x000fe4000fffe0ff */
[----:B------:R-:W-:Y:S01]  /*4740*/  @UP0 ULEA UR4, UR17, UR18, 0x3 ;  /* 0x0000001211040291 */ /* 0x000fe2000f8e18ff */
[----:B------:R-:W-:Y:S01]  /*4750*/  LOP3.LUT R3, R3, UR5, RZ, 0x3c, !PT ;  /* 0x0000000503037c12 */ /* 0x000fe2000f8e3cff */
[----:B------:R-:W-:Y:S02]  /*4760*/  UIADD3 UR6, UPT, UPT, UR8, 0x2, URZ ;  /* 0x0000000208067890 */ /* 0x000fe4000fffe0ff */
[----:B------:R-:W-:Y:S01]  /*4770*/  UIADD3 UR5, UPT, UPT, UR16, 0xd0, URZ ;  /* 0x000000d010057890 */ /* 0x000fe2000fffe0ff */
[----:B-1----:R-:W-:Y:S01]  /*4780*/  @P0 SHF.L.U32 R2, R3, 0x1f, RZ ;  /* 0x0000001f03020819 */ /* 0x002fe200000006ff */
[----:B------:R-:W-:Y:S01]  /*4790*/  UMOV UR11, 0x40004040 ;  /* 0x40004040000b7882 */ /* 0x000fe20000000000 */
[----:B------:R-:W-:Y:S01]  /*47a0*/  UMOV UR9, 0x80004020 ;  /* 0x8000402000097882 */ /* 0x000fe20000000000 */
[----:B------:R-:W-:Y:S01]  /*47b0*/  UMOV UR13, 0x40004040 ;  /* 0x40004040000d7882 */ /* 0x000fe20000000000 */
[----:B------:R3:W4:Y:S01]  /*47c0*/  @P0 SYNCS.PHASECHK.TRANS64.TRYWAIT P1, [UR4], R2 ;  /* 0x00000002ff0005a7 */ /* 0x0007220008021104 */
[----:B------:R-:W-:Y:S11]  /*47d0*/  ELECT P0, URZ, PT ;  /* 0x0000000000ff782f */ /* 0x000ff60003800000 */
[----:B------:R-:W-:Y:S02]  /*47e0*/  @!UPT UIADD3 URZ, UPT, UPT, URZ, URZ, URZ ;  /* 0x000000fffffff290 */ /* 0x000fe4000fffe0ff */
[C---:B-----5:R-:W-:Y:S02]  /*47f0*/  @P0 R2UR.BROADCAST UR4, R4.reuse ;  /* 0x00000000040402ca */ /* 0x060fe400008e0000 */
[----:B------:R-:W-:Y:S11]  /*4800*/  ELECT P0, URZ, PT ;  /* 0x0000000000ff782f */ /* 0x000ff60003800000 */
[----:B------:R-:W-:Y:S02]  /*4810*/  @!UPT UIADD3 URZ, UPT, UPT, URZ, URZ, URZ ;  /* 0x000000fffffff290 */ /* 0x000fe4000fffe0ff */
[----:B------:R-:W-:Y:S01]  /*4820*/  @P0 R2UR.BROADCAST UR14, R4 ;  /* 0x00000000040e02ca */ /* 0x000fe200008e0000 */
[----:B------:R-:W-:Y:S01]  /*4830*/  UMOV UR7, 0x80004020 ;  /* 0x8000402000077882 */ /* 0x000fe20000000000 */
[----:B------:R1:W-:Y:S01]  /*4840*/  UTCHMMA gdesc[UR8], gdesc[UR10], tmem[UR4], tmem[UR26], idesc[UR27], UP2 ;  /* 0x00ff1a0a080075ea */ /* 0x0003e20009000004 */
[----:B------:R-:W-:Y:S10]  /*4850*/  UPLOP3.LUT UP2, UPT, UPT, UPT, UPT, 0x80, 0x8 ;  /* 0x000000000008789c */ /* 0x000ff40003f4f070 */
[----:B------:R3:W-:Y:S01]  /*4860*/  UTCHMMA gdesc[UR6], gdesc[UR12], tmem[UR14], tmem[UR24], idesc[UR25], UPT ;  /* 0x00ff180c060075ea */ /* 0x0007e2000b80000e */
[----:B------:R3:W-:Y:S01]  /*4870*/  UTCBAR.MULTICAST [UR5], URZ, UR19 ;  /* 0x000000ff050073e9 */ /* 0x0007e20008000813 */
[----:B-1----:R-:W-:Y:S02]  /*4880*/  UIADD3 UR4, UPT, UPT, UR15, 0x1, URZ ;  /* 0x000000010f047890 */ /* 0x002fe4000fffe0ff */
[----:B------:R-:W-:Y:S02]  /*4890*/  UIADD3 UR9, UPT, UPT, UR15, -0x1, URZ ;  /* 0xffffffff0f097890 */ /* 0x000fe4000fffe0ff */
[----:B------:R-:W-:Y:S01]  /*48a0*/  UISETP.GT.U32.AND UP0, UPT, UR4, 0x1, UPT ;  /* 0x000000010400788c */ /* 0x000fe2000bf04070 */
[----:B------:R-:W-:Y:S04]  /*48b0*/  UMOV UR8, UR17 ;  /* 0x0000001100087c82 */ /* 0x000fe80008000000 */
[----:B------:R-:W-:Y:S04]  /*48c0*/  UMOV UR15, UR9 ;  /* 0x00000009000f7c82 */ /* 0x000fe80008000000 */
[----:B------:R-:W-:Y:S05]  /*48d0*/  BRA.U UP0, `(.L_x_82) ;  /* 0xfffffffd005c7547 */ /* 0x000fea000b83ffff */
.L_x_79:
[----:B------:R-:W-:Y:S01]  /*48e0*/  UIADD3 UR4, UPT, UPT, UR22, 0x1, URZ ;  /* 0x0000000116047890 */ /* 0x000fe2000fffe0ff */
[----:B------:R-:W-:Y:S01]  /*48f0*/  LOP3.LUT R8, R8, 0x1, RZ, 0x3c, !PT ;  /* 0x0000000108087812 */ /* 0x000fe200078e3cff */
[----:B---3--:R-:W-:Y:S02]  /*4900*/  UIADD3 UR5, UPT, UPT, UR23, 0x1f0, URZ ;  /* 0x000001f017057890 */ /* 0x008fe4000fffe0ff */
[----:B------:R-:W-:-:S04]  /*4910*/  UISETP.NE.AND UP0, UPT, UR4, 0x2, UPT ;  /* 0x000000020400788c */ /* 0x000fc8000bf05270 */
[----:B------:R-:W-:Y:S02]  /*4920*/  USEL UR6, URZ, 0x1, UP0 ;  /* 0x00000001ff067887 */ /* 0x000fe40008000000 */
[----:B------:R-:W-:Y:S01]  /*4930*/  USEL UR22, UR4, URZ, UP0 ;  /* 0x000000ff04167287 */ /* 0x000fe20008000000 */
[----:B------:R2:W-:Y:S03]  /*4940*/  UTCBAR [UR5], URZ ;  /* 0x000000ff050073e9 */ /* 0x0005e600080000ff */
[----:B------:R-:W-:Y:S01]  /*4950*/  LOP3.LUT R9, R9, UR6, RZ, 0x3c, !PT ;  /* 0x0000000609097c12 */ /* 0x000fe2000f8e3cff */
[----:B------:R-:W-:Y:S07]  /*4960*/  @P2 BRA `(.L_x_83) ;  /* 0xfffffff800d02947 */ /* 0x000fee000383ffff */
[----:B------:R-:W3:Y:S01]  /*4970*/  S2UR UR6, SR_CgaCtaId ;  /* 0x00000000000679c3 */ /* 0x000ee20000008800 */
[----:B------:R-:W-:Y:S01]  /*4980*/  ELECT P0, URZ, PT ;  /* 0x0000000000ff782f */ /* 0x000fe20003800000 */
[----:B-1----:R-:W-:Y:S01]  /*4990*/  IMAD.MOV.U32 R2, RZ, RZ, 0x1 ;  /* 0x00000001ff027424 */ /* 0x002fe200078e00ff */
[----:B------:R-:W-:Y:S01]  /*49a0*/  UIADD3 UR18, UPT, UPT, UR18, 0x200, URZ ;  /* 0x0000020012127890 */ /* 0x000fe2000fffe0ff */
[----:B------:R-:W-:Y:S01]  /*49b0*/  SHF.L.U32 R3, R9, 0x1f, RZ ;  /* 0x0000001f09037819 */ /* 0x000fe200000006ff */
[----:B------:R-:W-:-:S03]  /*49c0*/  UMOV UR4, 0x40 ;  /* 0x0000004000047882 */ /* 0x000fc60000000000 */
[----:B------:R-:W-:Y:S01]  /*49d0*/  UVIRTCOUNT.DEALLOC.SMPOOL 0x80 ;  /* 0x000000800000784c */ /* 0x000fe20000000000 */
[----:B---3--:R-:W-:Y:S02]  /*49e0*/  ULEA UR6, UR6, UR4, 0x18 ;  /* 0x0000000406067291 */ /* 0x008fe4000f8ec0ff */
[----:B------:R-:W-:-:S07]  /*49f0*/  ULEA UR4, UR22, UR18, 0x3 ;  /* 0x0000001216047291 */ /* 0x000fce000f8e18ff */
[----:B------:R1:W-:Y:S02]  /*4a00*/  @P0 STS.U8 [UR6+0x1c], R2 ;  /* 0x00001c02ff000988 */ /* 0x0003e40008000006 */
[----:B------:R-:W3:Y:S02]  /*4a10*/  SYNCS.PHASECHK.TRANS64.TRYWAIT P0, [UR4], R3 ;  /* 0x00000003ff0075a7 */ /* 0x000ee40008001104 */
[----:B-1-3--:R-:W-:Y:S05]  /*4a20*/  @!P0 BRA `(.L_x_84) ;  /* 0x0000004800b48947 */ /* 0x00afea0003800000 */
.L_x_201:
[----:B------:R-:W-:-:S04]  /*4a30*/  UIADD3 UR4, UPT, UPT, UR22, 0x1, URZ ;  /* 0x0000000116047890 */ /* 0x000fc8000fffe0ff */
[----:B------:R-:W-:-:S04]  /*4a40*/  UISETP.NE.AND UP0, UPT, UR4, 0x2, UPT ;  /* 0x000000020400788c */ /* 0x000fc8000bf05270 */
[----:B--2---:R-:W-:Y:S02]  /*4a50*/  USEL UR5, URZ, 0x1, UP0 ;  /* 0x00000001ff057887 */ /* 0x004fe40008000000 */
[----:B------:R-:W-:-:S04]  /*4a60*/  USEL UR4, UR4, URZ, UP0 ;  /* 0x000000ff04047287 */ /* 0x000fc80008000000 */
[----:B------:R-:W-:Y:S01]  /*4a70*/  ULEA UR4, UR4, UR18, 0x3 ;  /* 0x0000001204047291 */ /* 0x000fe2000f8e18ff */
[----:B-1----:R-:W-:-:S04]  /*4a80*/  LOP3.LUT R3, R9, UR5, RZ, 0x3c, !PT ;  /* 0x0000000509037c12 */ /* 0x002fc8000f8e3cff */
[----:B------:R-:W-:-:S04]  /*4a90*/  SHF.L.U32 R3, R3, 0x1f, RZ ;  /* 0x0000001f03037819 */ /* 0x000fc800000006ff */
[----:B------:R-:W1:Y:S02]  /*4aa0*/  SYNCS.PHASECHK.TRANS64.TRYWAIT P0, [UR4], R3 ;  /* 0x00000003ff0075a7 */ /* 0x000e640008001104 */
[----:B-1----:R-:W-:Y:S05]  /*4ab0*/  @!P0 BRA `(.L_x_85) ;  /* 0x0000004800a88947 */ /* 0x002fea0003800000 */
.L_x_203:
[----:B------:R-:W-:Y:S01]  /*4ac0*/  NOP ;  /* 0x0000000000007918 */ /* 0x000fe20000000000 */
[----:B-1----:R-:W1:Y:S01]  /*4ad0*/  LDS R2, [UR6+0x14] ;  /* 0x00001406ff027984 */ /* 0x002e620008000800 */
[----:B------:R-:W-:Y:S01]  /*4ae0*/  LOP3.LUT R3, R0, 0xffff, RZ, 0xc0, !PT ;  /* 0x0000ffff00037812 */ /* 0x000fe200078ec0ff */
[----:B------:R-:W-:-:S03]  /*4af0*/  IMAD.MOV.U32 R0, RZ, RZ, 0xffff ;  /* 0x0000ffffff007424 */ /* 0x000fc600078e00ff */
[----:B------:R-:W-:-:S04]  /*4b00*/  SHF.R.U32.HI R3, RZ, 0x5, R3 ;  /* 0x00000005ff037819 */ /* 0x000fc80000011603 */
[----:B------:R-:W-:-:S04]  /*4b10*/  SHF.L.U32 R0, R0, R3, RZ ;  /* 0x0000000300007219 */ /* 0x000fc800000006ff */
[----:B-1----:R-:W-:-:S04]  /*4b20*/  LOP3.LUT R2, R2, R0, RZ, 0xc0, !PT ;  /* 0x0000000002027212 */ /* 0x002fc800078ec0ff */
[----:B------:R-:W-:Y:S01]  /*4b30*/  ISETP.NE.AND P0, PT, R2, R0, PT ;  /* 0x000000000200720c */ /* 0x000fe20003f05270 */
[----:B------:R-:W-:-:S05]  /*4b40*/  IMAD.MOV.U32 R2, RZ, RZ, 0x1 ;  /* 0x00000001ff027424 */ /* 0x000fca00078e00ff */
[----:B------:R-:W-:-:S07]  /*4b50*/  SHF.L.U32 R2, R2, R3, RZ ;  /* 0x0000000302027219 */ /* 0x000fce00000006ff */
[----:B------:R-:W-:Y:S05]  /*4b60*/  @P0 BRA `(.L_x_86) ;  /* 0x00000000005c0947 */ /* 0x000fea0003800000 */
[----:B------:R-:W1:Y:S02]  /*4b70*/  LDS R3, [UR6+0x18] ;  /* 0x00001806ff037984 */ /* 0x000e640008000800 */
[----:B-1----:R-:W-:-:S04]  /*4b80*/  LOP3.LUT R3, R3, R2, RZ, 0xc0, !PT ;  /* 0x0000000203037212 */ /* 0x002fc800078ec0ff */
[----:B------:R-:W-:-:S13]  /*4b90*/  ISETP.NE.AND P0, PT, R3, R2, PT ;  /* 0x000000020300720c */ /* 0x000fda0003f05270 */
[----:B------:R-:W-:Y:S05]  /*4ba0*/  @P0 BRA `(.L_x_87) ;  /* 0x0000000000400947 */ /* 0x000fea0003800000 */
[----:B------:R-:W-:Y:S01]  /*4bb0*/  R2UR UR4, R0 ;  /* 0x00000000000472ca */ /* 0x000fe200000e0000 */
[----:B------:R-:W1:Y:S01]  /*4bc0*/  S2R R3, SR_LANEID ;  /* 0x0000000000037919 */ /* 0x000e620000000000 */
[----:B------:R-:W-:-:S04]  /*4bd0*/  LOP3.LUT R2, RZ, R2, RZ, 0x33, !PT ;  /* 0x00000002ff027212 */ /* 0x000fc800078e33ff */
[----:B------:R-:W2:Y:S07]  /*4be0*/  REDUX UR7, R2 ;  /* 0x00000000020773c4 */ /* 0x000eae0000000000 */
[----:B------:R-:W-:-:S03]  /*4bf0*/  ULOP3.LUT UR5, URZ, UR4, URZ, 0x33, !UPT ;  /* 0x00000004ff057292 */ /* 0x000fc6000f8e33ff */
[----:B------:R-:W-:Y:S02]  /*4c00*/  VOTEU.ANY UR4, UPT, PT ;  /* 0x0000000000047886 */ /* 0x000fe400038e0100 */
[----:B------:R-:W-:Y:S01]  /*4c10*/  UFLO.U32 UR4, UR4 ;  /* 0x00000004000472bd */ /* 0x000fe200080e0000 */
[----:B------:R-:W-:-:S04]  /*4c20*/  IMAD.U32 R0, RZ, RZ, UR5 ;  /* 0x00000005ff007e24 */ /* 0x000fc8000f8e00ff */
[----:B------:R2:W3:Y:S02]  /*4c30*/  REDUX UR8, R0 ;  /* 0x00000000000873c4 */ /* 0x0004e40000000000 */
[----:B------:R1:W-:Y:S02]  /*4c40*/  UTCATOMSWS.AND URZ, UR5 ;  /* 0x0000000500ff79e3 */ /* 0x0003e40008000000 */
[----:B-1----:R-:W-:Y:S01]  /*4c50*/  ISETP.EQ.U32.AND P0, PT, R3, UR4, PT ;  /* 0x0000000403007c0c */ /* 0x002fe2000bf02070 */
[----:B--2---:R-:W-:Y:S02]  /*4c60*/  IMAD.U32 R0, RZ, RZ, UR7 ;  /* 0x00000007ff007e24 */ /* 0x004fe4000f8e00ff */
[----:B---3--:R-:W-:-:S10]  /*4c70*/  IMAD.U32 R2, RZ, RZ, UR8 ;  /* 0x00000008ff027e24 */ /* 0x008fd4000f8e00ff */
[----:B------:R1:W-:Y:S04]  /*4c80*/  @P0 ATOMS.AND RZ, [UR6+0x14], R2 ;  /* 0x00001402ffff098c */ /* 0x0003e8000a800006 */
[----:B------:R1:W-:Y:S01]  /*4c90*/  @P0 ATOMS.AND RZ, [UR6+0x18], R0 ;  /* 0x00001800ffff098c */ /* 0x0003e2000a800006 */
[----:B------:R-:W-:Y:S05]  /*4ca0*/  BRA `(.L_x_88) ;  /* 0x0000000000147947 */ /* 0x000fea0003800000 */
.L_x_87:
[----:B------:R-:W-:Y:S02]  /*4cb0*/  MOV R2, 0x4cd0 ;  /* 0x00004cd000027802 */ /* 0x000fe40000000f00 */
[----:B----45:R-:W-:Y:S05]  /*4cc0*/  CALL.REL.NOINC `($__internal_0_$__cuda_sm10x_tcgen05_guardrail_trap_col_being_dealloced_not_returned_by_alloc) ;  /* 0x0000004c00207944 */ /* 0x030fea0003c00000 */
[----:B------:R-:W-:Y:S05]  /*4cd0*/  BRA `(.L_x_88) ;  /* 0x0000000000087947 */ /* 0x000fea0003800000 */
.L_x_86:
[----:B------:R-:W-:Y:S02]  /*4ce0*/  MOV R2, 0x4d00 ;  /* 0x00004d0000027802 */ /* 0x000fe40000000f00 */
[----:B----45:R-:W-:Y:S05]  /*4cf0*/  CALL.REL.NOINC `($__internal_2_$__cuda_sm10x_tcgen05_guardrail_trap_unallocated_columns_being_dealloced) ;  /* 0x0000004c002c7944 */ /* 0x030fea0003c00000 */
.L_x_88:
[----:B------:R-:W-:Y:S01]  /*4d00*/  NOP ;  /* 0x0000000000007918 */ /* 0x000fe20000000000 */
[----:B------:R-:W-:Y:S05]  /*4d10*/  EXIT ;  /* 0x000000000000794d */ /* 0x000fea0003800000 */
.L_x_72:
[----:B------:R-:W-:-:S09]  /*4d20*/  UISETP.NE.OR UP0, UPT, UR18, 0x3, !UP3 ;  /* 0x000000031200788c */ /* 0x000fd2000df05670 */
[----:B------:R-:W-:Y:S05]  /*4d30*/  BRA.U UP0, `(.L_x_89) ;  /* 0x0000001100847547 */ /* 0x000fea000b800000 */
[----:B------:R-:W1:Y:S01]  /*4d40*/  LDCU.64 UR4, c[0x0][0x988] ;  /* 0x00013100ff0477ac */ /* 0x000e620008000a00 */
[----:B------:R-:W2:Y:S01]  /*4d50*/  S2UR UR6, SR_CgaCtaId ;  /* 0x00000000000679c3 */ /* 0x000ea20000008800 */
[----:B------:R-:W-:Y:S01]  /*4d60*/  R2UR UR36, R44 ;  /* 0x000000002c2472ca */ /* 0x000fe200000e0000 */
[----:B------:R-:W-:Y:S01]  /*4d70*/  HFMA2 R9, -RZ, RZ, 0, 0 ;  /* 0x00000000ff097431 */ /* 0x000fe200000001ff */
[----:B------:R-:W3:Y:S01]  /*4d80*/  LDCU UR30, c[0x0][0x370] ;  /* 0x00006e00ff1e77ac */ /* 0x000ee20008000800 */
[----:B------:R-:W-:Y:S01]  /*4d90*/  R2UR UR31, R45 ;  /* 0x000000002d1f72ca */ /* 0x000fe200000e0000 */
[----:B------:R-:W-:Y:S01]  /*4da0*/  IMAD.MOV.U32 R10, RZ, RZ, 0x1 ;  /* 0x00000001ff0a7424 */ /* 0x000fe200078e00ff */
[----:B------:R-:W4:Y:S02]  /*4db0*/  LDCU.128 UR32, c[0x0][0xc10] ;  /* 0x00018200ff2077ac */ /* 0x000f240008000c00 */
[----:B------:R-:W3:Y:S01]  /*4dc0*/  LDC.64 R12, c[0x0][0x348] ;  /* 0x0000d200ff0c7b82 */ /* 0x000ee20000000a00 */
[----:B------:R-:W-:Y:S01]  /*4dd0*/  IMAD.MOV.U32 R3, RZ, RZ, 0x1000 ;  /* 0x00001000ff037424 */ /* 0x000fe200078e00ff */
[----:B------:R-:W4:Y:S01]  /*4de0*/  LDCU UR27, c[0x0][0x374] ;  /* 0x00006e80ff1b77ac */ /* 0x000f220008000800 */
[----:B------:R-:W3:Y:S01]  /*4df0*/  LDCU.64 UR28, c[0x0][0x990] ;  /* 0x00013200ff1c77ac */ /* 0x000ee20008000a00 */
[----:B------:R-:W3:Y:S01]  /*4e00*/  LDCU UR17, c[0x0][0xc0c] ;  /* 0x00018180ff1177ac */ /* 0x000ee20008000800 */
[----:B-1----:R-:W-:Y:S01]  /*4e10*/  UISETP.NE.U32.AND UP0, UPT, UR4, URZ, UPT ;  /* 0x000000ff0400728c */ /* 0x002fe2000bf05070 */
[----:B------:R-:W1:Y:S01]  /*4e20*/  LDCU.128 UR40, c[0x0][0xa80] ;  /* 0x00015000ff2877ac */ /* 0x000e620008000c00 */
[----:B------:R-:W1:Y:S01]  /*4e30*/  LDCU UR50, c[0x0][0xc20] ;  /* 0x00018400ff3277ac */ /* 0x000e620008000800 */
[----:B------:R-:W1:Y:S01]  /*4e40*/  LDCU UR4, c[0x0][0xc30] ;  /* 0x00018600ff0477ac */ /* 0x000e620008000800 */
[----:B------:R-:W1:Y:S01]  /*4e50*/  LDCU.128 UR44, c[0x0][0xa90] ;  /* 0x00015200ff2c77ac */ /* 0x000e620008000c00 */
[----:B------:R-:W-:Y:S01]  /*4e60*/  UMOV UR24, 0x400 ;  /* 0x0000040000187882 */ /* 0x000fe20000000000 */
[----:B----4-:R-:W-:-:S02]  /*4e70*/  UIMAD.WIDE.U32 UR8, UR27, UR35, URZ ;  /* 0x000000231b0872a5 */ /* 0x010fc4000f8e00ff */
[----:B--2---:R-:W-:Y:S02]  /*4e80*/  ULEA UR24, UR6, UR24, 0x18 ;  /* 0x0000001806187291 */ /* 0x004fe4000f8ec0ff */
[----:B---3--:R-:W-:Y:S02]  /*4e90*/  UIMAD.WIDE.U32 UR6, UR30, UR32, URZ ;  /* 0x000000201e0672a5 */ /* 0x008fe4000f8e00ff */
[----:B------:R-:W-:Y:S02]  /*4ea0*/  USEL UR49, URZ, 0x1, UP5 ;  /* 0x00000001ff317887 */ /* 0x000fe4000a800000 */
[----:B------:R-:W-:Y:S02]  /*4eb0*/  UISETP.NE.AND.EX UP5, UPT, UR5, URZ, UPT, UP0 ;  /* 0x000000ff0500728c */ /* 0x000fe4000bfa5300 */
[----:B------:R-:W-:Y:S02]  /*4ec0*/  UISETP.NE.U32.AND UP6, UPT, UR28, URZ, UPT ;  /* 0x000000ff1c00728c */ /* 0x000fe4000bfc5070 */
[----:B------:R-:W-:-:S02]  /*4ed0*/  UIADD3 UR37, UPT, UPT, UR24, 0x1e8, URZ ;  /* 0x000001e818257890 */ /* 0x000fc4000fffe0ff */
[----:B------:R-:W-:Y:S02]  /*4ee0*/  UISETP.NE.AND UP0, UPT, UR39, 0x1, UPT ;  /* 0x000000012700788c */ /* 0x000fe4000bf05270 */
[----:B------:R-:W-:Y:S02]  /*4ef0*/  UISETP.GE.AND UP2, UPT, UR39, 0x1, UPT ;  /* 0x000000012700788c */ /* 0x000fe4000bf46270 */
[----:B------:R-:W-:Y:S01]  /*4f00*/  UISETP.NE.AND UP0, UPT, UR17, 0x1, UPT ;  /* 0x000000011100788c */ /* 0x000fe2000bf05270 */
[----:B------:R-:W-:Y:S01]  /*4f10*/  UMOV UR6, UR7 ;  /* 0x0000000700067c82 */ /* 0x000fe20008000000 */
[----:B------:R-:W-:Y:S01]  /*4f20*/  UMOV UR38, UR9 ;  /* 0x0000000900267c82 */ /* 0x000fe20008000000 */
[----:B------:R-:W-:Y:S02]  /*4f30*/  UISETP.NE.AND UP2, UPT, UR34, 0x1, UPT ;  /* 0x000000012200788c */ /* 0x000fe4000bf45270 */
[----:B-1----:R-:W-:Y:S01]  /*4f40*/  UISETP.NE.AND UP0, UPT, UR40, 0x1, UPT ;  /* 0x000000012800788c */ /* 0x002fe2000bf05270 */
[----:B------:R-:W-:Y:S01]  /*4f50*/  UMOV UR26, URZ ;  /* 0x000000ff001a7c82 */ /* 0x000fe20008000000 */
[----:B------:R-:W1:Y:S01]  /*4f60*/  LDCU UR51, c[0x0][0xaa0] ;  /* 0x00015400ff3377ac */ /* 0x000e620008000800 */
[----:B------:R-:W-:Y:S01]  /*4f70*/  UPLOP3.LUT UP4, UPT, UPT, UPT, UPT, 0x40, 0x4 ;  /* 0x000000000004789c */ /* 0x000fe20003f8e870 */
[----:B------:R-:W2:Y:S01]  /*4f80*/  LDCU.64 UR18, c[0x0][0xc28] ;  /* 0x00018500ff1277ac */ /* 0x000ea20008000a00 */
[----:B------:R-:W-:-:S02]  /*4f90*/  UISETP.NE.AND.EX UP6, UPT, UR29, URZ, UPT, UP6 ;  /* 0x000000ff1d00728c */ /* 0x000fc4000bfc5360 */
[----:B------:R-:W-:Y:S02]  /*4fa0*/  UPRMT UR37, URZ, 0x654, UR37 ;  /* 0x00000654ff257896 */ /* 0x000fe40008000025 */
[----:B------:R-:W-:Y:S02]  /*4fb0*/  USHF.R.U32.HI UR48, URZ, UR33, UR6 ;  /* 0x00000021ff307299 */ /* 0x000fe40008011606 */
[----:B------:R-:W-:Y:S02]  /*4fc0*/  USHF.R.U32.HI UR38, URZ, UR50, UR38 ;  /* 0x00000032ff267299 */ /* 0x000fe40008011626 */
[----:B------:R-:W-:Y:S02]  /*4fd0*/  UISETP.NE.AND UP3, UPT, UR4, 0x1, UPT ;  /* 0x000000010400788c */ /* 0x000fe4000bf65270 */
[----:B------:R-:W-:Y:S02]  /*4fe0*/  UISETP.NE.AND UP2, UPT, UR43, 0x1, UPT ;  /* 0x000000012b00788c */ /* 0x000fe4000bf45270 */
[----:B------:R-:W-:-:S11]  /*4ff0*/  UISETP.NE.AND UP0, UPT, UR46, 0x1, UPT ;  /* 0x000000012e00788c */ /* 0x000fd6000bf05270 */
.L_x_98:
[----:B------:R-:W-:Y:S04]  /*5000*/  SHF.L.U32 R2, R9, 0x1f, RZ ;  /* 0x0000001f09027819 */ /* 0x000fe800000006ff */
[----:B---3--:R-:W3:Y:S02]  /*5010*/  SYNCS.PHASECHK.TRANS64.TRYWAIT P0, [UR24+0x1e0], R2 ;  /* 0x0001e002ff0075a7 */ /* 0x008ee40008001118 */
[----:B---3--:R-:W-:Y:S05]  /*5020*/  @!P0 BRA `(.L_x_90) ;  /* 0x0000004400648947 */ /* 0x008fea0003800000 */
.L_x_205:
[----:B------:R-:W4:Y:S01]  /*5030*/  LDS.128 R4, [UR24+0x220] ;  /* 0x00022018ff047984 */ /* 0x000f220008000c00 */
[----:B------:R-:W-:Y:S01]  /*5040*/  UISETP.GE.AND UP0, UPT, UR39, 0x1, UPT ;  /* 0x000000012700788c */ /* 0x000fe2000bf06270 */
[----:B------:R-:W-:Y:S01]  /*5050*/  @!PT LDS RZ, [RZ] ;  /* 0x00000000fffff984 */ /* 0x000fe20000000800 */
[----:B------:R-:W-:Y:S01]  /*5060*/  @!PT LDS RZ, [RZ] ;  /* 0x00000000fffff984 */ /* 0x000fe20000000800 */
[----:B------:R-:W-:Y:S01]  /*5070*/  @!PT LDS RZ, [RZ] ;  /* 0x00000000fffff984 */ /* 0x000fe20000000800 */
[----:B------:R-:W-:Y:S01]  /*5080*/  @!PT LDS RZ, [RZ] ;  /* 0x00000000fffff984 */ /* 0x000fe20000000800 */
[----:B------:R1:W-:Y:S06]  /*5090*/  MEMBAR.ALL.CTA ;  /* 0x0000000000007992 */ /* 0x0003ec0000008000 */
[----:B-1----:R-:W1:Y:S02]  /*50a0*/  FENCE.VIEW.ASYNC.S ;  /* 0x00000000000073c6 */ /* 0x002e640000000000 */
[----:B-1----:R-:W-:Y:S01]  /*50b0*/  SYNCS.ARRIVE.TRANS64.RED.A1T0 RZ, [UR37], RZ ;  /* 0x000000ffffff79a7 */ /* 0x002fe20008100425 */
[----:B----4-:R-:W-:Y:S11]  /*50c0*/  LOP3.LUT P0, RZ, R6, 0x1, RZ, 0xc0, !PT ;  /* 0x0000000106ff7812 */ /* 0x010ff6000780c0ff */
[----:B------:R-:W-:Y:S02]  /*50d0*/  @!UPT UIADD3 URZ, UPT, UPT, URZ, URZ, URZ ;  /* 0x000000fffffff290 */ /* 0x000fe4000fffe0ff */
[----:B------:R-:W-:Y:S01]  /*50e0*/  VOTEU.ANY UP2, P0 ;  /* 0x0000000000ff7886 */ /* 0x000fe20000040100 */
[----:B------:R-:W-:Y:S11]  /*50f0*/  PLOP3.LUT P0, PT, PT, PT, UP2, 0x80, 0x8 ;  /* 0x000000000008781c */ /* 0x000ff60003f0f028 */
[----:B------:R-:W-:Y:S02]  /*5100*/  @!UPT UIADD3 URZ, UPT, UPT, URZ, URZ, URZ ;  /* 0x000000fffffff290 */ /* 0x000fe4000fffe0ff */
[----:B---3--:R-:W-:Y:S02]  /*5110*/  @P0 MOV R2, R4 ;  /* 0x0000000400020202 */ /* 0x008fe40000000f00 */
[----:B------:R-:W-:Y:S02]  /*5120*/  @P0 LOP3.LUT R0, R5, 0xffff, RZ, 0xc0, !PT ;  /* 0x0000ffff05000812 */ /* 0x000fe400078ec0ff */
[----:B------:R-:W-:Y:S02]  /*5130*/  @P0 R2UR UR5, R2 ;  /* 0x00000000020502ca */ /* 0x000fe400000e0000 */
[----:B------:R-:W-:Y:S11]  /*5140*/  @P0 R2UR UR4, R0 ;  /* 0x00000000000402ca */ /* 0x000ff600000e0000 */
[----:B------:R-:W-:Y:S02]  /*5150*/  @UP2 UMOV UR16, UR5 ;  /* 0x0000000500102c82 */ /* 0x000fe40008000000 */
[----:B------:R-:W-:Y:S01]  /*5160*/  @UP2 UMOV UR15, UR4 ;  /* 0x00000004000f2c82 */ /* 0x000fe20008000000 */
[----:B------:R-:W-:Y:S05]  /*5170*/  BRA.U !UP0, `(.L_x_91) ;  /* 0x0000000108c07547 */ /* 0x000fea000b800000 */
[----:B------:R-:W-:Y:S02]  /*5180*/  UIMAD.WIDE.U32 UR8, UR15, UR35, URZ ;  /* 0x000000230f0872a5 */ /* 0x000fe4000f8e00ff */
[----:B------:R-:W-:Y:S02]  /*5190*/  UP2UR UR14, UPR, URZ, 0x4 ;  /* 0x00000004ff0e7883 */ /* 0x000fe40008000000 */
[----:B------:R-:W-:Y:S02]  /*51a0*/  UISETP.NE.AND UP2, UPT, UR34, 0x1, UPT ;  /* 0x000000012200788c */ /* 0x000fe4000bf45270 */
[----:B------:R-:W-:Y:S02]  /*51b0*/  UIMAD.WIDE.U32 UR10, UR16, UR32, URZ ;  /* 0x00000020100a72a5 */ /* 0x000fe4000f8e00ff */
[----:B------:R-:W-:Y:S02]  /*51c0*/  USEL UR4, UR27, UR38, !UP2 ;  /* 0x000000261b047287 */ /* 0x000fe4000d000000 */
[----:B------:R-:W-:Y:S02]  /*51d0*/  UISETP.NE.AND UP0, UPT, UR17, 0x1, UPT ;  /* 0x000000011100788c */ /* 0x000fe4000bf05270 */
[----:B------:R-:W-:Y:S02]  /*51e0*/  UP2UR UR22, UPR, URZ, 0x2 ;  /* 0x00000002ff167883 */ /* 0x000fe40008000000 */
[----:B------:R-:W-:Y:S02]  /*51f0*/  UISETP.NE.AND UP1, UPT, UR39, 0x1, UPT ;  /* 0x000000012700788c */ /* 0x000fe4000bf25270 */
[----:B--2---:R-:W-:Y:S02]  /*5200*/  UIMAD.WIDE.U32 UR12, UR4, UR18, URZ ;  /* 0x00000012040c72a5 */ /* 0x004fe4000f8e00ff */
[----:B------:R-:W-:Y:S01]  /*5210*/  USEL UR7, UR30, UR48, !UP0 ;  /* 0x000000301e077287 */ /* 0x000fe2000c000000 */
[----:B------:R-:W-:Y:S02]  /*5220*/  UMOV UR5, UR9 ;  /* 0x0000000900057c82 */ /* 0x000fe40008000000 */
[----:B------:R-:W-:Y:S02]  /*5230*/  USHF.R.U32.HI UR6, URZ, UR50, UR5 ;  /* 0x00000032ff067299 */ /* 0x000fe40008011605 */
[----:B------:R-:W-:Y:S02]  /*5240*/  UIMAD.WIDE.U32 UR20, UR7, UR18, URZ ;  /* 0x00000012071472a5 */ /* 0x000fe4000f8e00ff */
[----:B------:R-:W-:Y:S02]  /*5250*/  USEL UR6, UR15, UR6, !UP2 ;  /* 0x000000060f067287 */ /* 0x000fe4000d000000 */
[----:B------:R-:W-:Y:S01]  /*5260*/  UISETP.NE.AND UP2, UPT, UR14, URZ, UPT ;  /* 0x000000ff0e00728c */ /* 0x000fe2000bf45270 */
[----:B------:R-:W-:Y:S01]  /*5270*/  UMOV UR5, UR11 ;  /* 0x0000000b00057c82 */ /* 0x000fe20008000000 */
[----:B------:R-:W-:Y:S02]  /*5280*/  UIMAD.WIDE.U32 UR10, UR6, UR18, URZ ;  /* 0x00000012060a72a5 */ /* 0x000fe4000f8e00ff */
[----:B------:R-:W-:Y:S03]  /*5290*/  USHF.R.U32.HI UR8, URZ, UR33, UR5 ;  /* 0x00000021ff087299 */ /* 0x000fe60008011605 */
[----:B------:R-:W-:Y:S02]  /*52a0*/  UMOV UR5, UR13 ;  /* 0x0000000d00057c82 */ /* 0x000fe40008000000 */
[----:B------:R-:W-:Y:S03]  /*52b0*/  @UP1 USHF.R.U32.HI UR4, URZ, UR19, UR5 ;  /* 0x00000013ff041299 */ /* 0x000fe60008011605 */
[----:B------:R-:W-:Y:S01]  /*52c0*/  UMOV UR5, UR21 ;  /* 0x0000001500057c82 */ /* 0x000fe20008000000 */
[----:B------:R-:W-:Y:S02]  /*52d0*/  UIMAD UR4, UR39, UR4, URZ ;  /* 0x00000004270472a4 */ /* 0x000fe4000f8e02ff */
[----:B------:R-:W-:Y:S02]  /*52e0*/  @UP1 USHF.R.U32.HI UR7, URZ, UR19, UR5 ;  /* 0x00000013ff071299 */ /* 0x000fe40008011605 */
[----:B------:R-:W-:Y:S02]  /*52f0*/  USEL UR5, UR16, UR8, !UP0 ;  /* 0x0000000810057287 */ /* 0x000fe4000c000000 */
[----:B------:R-:W-:Y:S02]  /*5300*/  UIMAD UR8, UR39, UR7, URZ ;  /* 0x00000007270872a4 */ /* 0x000fe4000f8e02ff */
[----:B------:R-:W-:Y:S03]  /*5310*/  UISETP.GE.AND UP0, UPT, UR6, UR4, UPT ;  /* 0x000000040600728c */ /* 0x000fe6000bf06270 */
[----:B------:R-:W-:Y:S01]  /*5320*/  UMOV UR4, UR11 ;  /* 0x0000000b00047c82 */ /* 0x000fe20008000000 */
[----:B------:R-:W-:Y:S02]  /*5330*/  UISETP.GE.OR UP0, UPT, UR5, UR8, UP0 ;  /* 0x000000080500728c */ /* 0x000fe40008706670 */
[----:B------:R-:W-:Y:S02]  /*5340*/  USHF.R.U32.HI UR4, URZ, UR19, UR4 ;  /* 0x00000013ff047299 */ /* 0x000fe40008011604 */
[----:B------:R-:W-:Y:S02]  /*5350*/  UIMAD.WIDE.U32 UR8, UR5, UR18, URZ ;  /* 0x00000012050872a5 */ /* 0x000fe4000f8e00ff */
[----:B------:R-:W-:Y:S04]  /*5360*/  USEL UR10, UR6, UR4, !UP1 ;  /* 0x00000004060a7287 */ /* 0x000fe8000c800000 */
[----:B------:R-:W-:Y:S01]  /*5370*/  UIADD3 UR11, UPT, UPT, -UR10, URZ, URZ ;  /* 0x000000ff0a0b7290 */ /* 0x000fe2000fffe1ff */
[----:B------:R-:W-:Y:S02]  /*5380*/  @!UP0 UMOV UR4, UR9 ;  /* 0x0000000900048c82 */ /* 0x000fe40008000000 */
[----:B------:R-:W-:Y:S02]  /*5390*/  @!UP0 USHF.R.U32.HI UR4, URZ, UR19, UR4 ;  /* 0x00000013ff048299 */ /* 0x000fe40008011604 */
[----:B------:R-:W-:Y:S02]  /*53a0*/  UIMAD UR8, UR39, UR11, UR6 ;  /* 0x0000000b270872a4 */ /* 0x000fe4000f8e0206 */
[----:B------:R-:W-:Y:S02]  /*53b0*/  @!UP0 USEL UR4, UR5, UR4, !UP1 ;  /* 0x0000000405048287 */ /* 0x000fe4000c800000 */
[----:B------:R-:W-:Y:S02]  /*53c0*/  UISETP.NE.AND UP1, UPT, UR22, URZ, UPT ;  /* 0x000000ff1600728c */ /* 0x000fe4000bf25270 */
[----:B------:R-:W-:Y:S02]  /*53d0*/  @!UP0 UIMAD UR8, UR7, UR8, UR4 ;  /* 0x00000008070882a4 */ /* 0x000fe4000f8e0204 */
[----:B------:R-:W-:Y:S02]  /*53e0*/  @!UP0 UIADD3 UR9, UPT, UPT, UR10, -UR4, URZ ;  /* 0x800000040a098290 */ /* 0x000fe4000fffe0ff */
[----:B------:R-:W-:Y:S02]  /*53f0*/  UIADD3 UR4, UPT, UPT, -UR5, URZ, URZ ;  /* 0x000000ff05047290 */ /* 0x000fe4000fffe1ff */
[----:B------:R-:W-:Y:S02]  /*5400*/  UIADD3 UR7, UPT, UPT, -UR6, URZ, URZ ;  /* 0x000000ff06077290 */ /* 0x000fe4000fffe1ff */
[----:B------:R-:W-:Y:S02]  /*5410*/  @!UP0 UIMAD UR6, UR9, UR39, UR5 ;  /* 0x00000027090682a4 */ /* 0x000fe4000f8e0205 */
[----:B------:R-:W-:Y:S02]  /*5420*/  UIMAD UR16, UR17, UR4, UR16 ;  /* 0x00000004111072a4 */ /* 0x000fe4000f8e0210 */
[----:B------:R-:W-:Y:S01]  /*5430*/  UIMAD UR15, UR34, UR7, UR15 ;  /* 0x00000007220f72a4 */ /* 0x000fe2000f8e020f */
[----:B------:R-:W-:Y:S02]  /*5440*/  @!UP0 UMOV UR5, UR8 ;  /* 0x0000000800058c82 */ /* 0x000fe40008000000 */
[----:B------:R-:W-:Y:S02]  /*5450*/  UIMAD UR16, UR5, UR17, UR16 ;  /* 0x00000011051072a4 */ /* 0x000fe4000f8e0210 */
[----:B------:R-:W-:Y:S11]  /*5460*/  UIMAD UR15, UR6, UR34, UR15 ;  /* 0x00000022060f72a4 */ /* 0x000ff6000f8e020f */
[----:B------:R-:W-:Y:S01]  /*5470*/  @!UPT UIADD3 URZ, UPT, UPT, URZ, URZ, URZ ;  /* 0x000000fffffff290 */ /* 0x000fe2000fffe0ff */
.L_x_91:
[----:B------:R-:W1:Y:S01]  /*5480*/  @!UP3 LDCU.128 UR8, c[0x0][0xc10] ;  /* 0x00018200ff08b7ac */ /* 0x000e620008000c00 */
[----:B------:R-:W-:Y:S04]  /*5490*/  ISETP.NE.U32.AND P1, PT, RZ, UR28, PT ;  /* 0x0000001cff007c0c */ /* 0x000fe8000bf25070 */
[----:B------:R-:W-:Y:S01]  /*54a0*/  ISETP.NE.AND.EX P1, PT, RZ, UR29, PT, P1 ;  /* 0x0000001dff007c0c */ /* 0x000fe2000bf25310 */
[----:B------:R-:W3:Y:S01]  /*54b0*/  @!UP3 LDCU UR5, c[0x0][0xc0c] ;  /* 0x00018180ff05b7ac */ /* 0x000ee20008000800 */
[----:B------:R-:W-:Y:S02]  /*54c0*/  USHF.L.U32 UR25, UR23, 0x6, URZ ;  /* 0x0000000617197899 */ /* 0x000fe400080006ff */
[----:B-1----:R-:W-:Y:S07]  /*54d0*/  UIMAD.WIDE.U32 UR6, UR16, UR8, URZ ;  /* 0x00000008100672a5 */ /* 0x002fee000f8e00ff */
[----:B------:R-:W-:Y:S01]  /*54e0*/  @!UP3 UMOV UR4, UR7 ;  /* 0x000000070004bc82 */ /* 0x000fe20008000000 */
[----:B---3--:R-:W-:Y:S02]  /*54f0*/  @!UP3 UISETP.NE.AND UP0, UPT, UR5, 0x1, UPT ;  /* 0x000000010500b88c */ /* 0x008fe4000bf05270 */
[----:B------:R-:W-:Y:S02]  /*5500*/  @!UP3 USHF.R.U32.HI UR4, URZ, UR9, UR4 ;  /* 0x00000009ff04b299 */ /* 0x000fe40008011604 */
[----:B------:R-:W-:Y:S02]  /*5510*/  UIMAD.WIDE.U32 UR6, UR15, UR11, URZ ;  /* 0x0000000b0f0672a5 */ /* 0x000fe4000f8e00ff */
[----:B------:R-:W-:Y:S02]  /*5520*/  @!UP3 USEL UR8, UR16, UR4, !UP0 ;  /* 0x000000041008b287 */ /* 0x000fe4000c000000 */
[----:B------:R-:W-:Y:S03]  /*5530*/  @!UP3 UISETP.NE.AND UP0, UPT, UR10, 0x1, UPT ;  /* 0x000000010a00b88c */ /* 0x000fe6000bf05270 */
[----:B------:R-:W-:Y:S02]  /*5540*/  @!UP3 UMOV UR6, UR7 ;  /* 0x000000070006bc82 */ /* 0x000fe40008000000 */
[----:B------:R-:W1:Y:S02]  /*5550*/  @!UP3 LDCU UR4, c[0x0][0xc20] ;  /* 0x00018400ff04b7ac */ /* 0x000e640008000800 */
[----:B-1----:R-:W-:Y:S04]  /*5560*/  @!UP3 USHF.R.U32.HI UR6, URZ, UR4, UR6 ;  /* 0x00000004ff06b299 */ /* 0x002fe80008011606 */
[----:B------:R-:W-:Y:S04]  /*5570*/  @!UP3 USEL UR6, UR15, UR6, !UP0 ;  /* 0x000000060f06b287 */ /* 0x000fe8000c000000 */
[----:B------:R-:W-:Y:S02]  /*5580*/  @!UP3 UIADD3 UR4, UPT, UPT, -UR8, UR6, URZ ;  /* 0x000000060804b290 */ /* 0x000fe4000fffe1ff */
[----:B------:R-:W-:Y:S02]  /*5590*/  @!UP3 UIADD3 UR6, UPT, UPT, UR8, -UR6, URZ ;  /* 0x800000060806b290 */ /* 0x000fe4000fffe0ff */
[----:B------:R-:W-:Y:S02]  /*55a0*/  @!UP3 UIMAD UR16, UR4, UR5, UR16 ;  /* 0x000000050410b2a4 */ /* 0x000fe4000f8e0210 */
[----:B------:R-:W-:Y:S01]  /*55b0*/  @!UP3 UIMAD UR15, UR6, UR10, UR15 ;  /* 0x0000000a060fb2a4 */ /* 0x000fe2000f8e020f */
[----:B------:R-:W-:Y:S11]  /*55c0*/  BRA.U UP4, `(.L_x_92) ;  /* 0x0000000104107547 */ /* 0x000ff6000b800000 */
[----:B------:R-:W-:Y:S04]  /*55d0*/  MOV R2, UR49 ;  /* 0x0000003100027c02 */ /* 0x000fe80008000f00 */
[----:B------:R-:W-:Y:S04]  /*55e0*/  SHF.L.U32 R2, R2, 0x1f, RZ ;  /* 0x0000001f02027819 */ /* 0x000fe800000006ff */
[----:B------:R-:W1:Y:S02]  /*55f0*/  SYNCS.PHASECHK.TRANS64.TRYWAIT P2, [UR24+0x1d8], R2 ;  /* 0x0001d802ff0075a7 */ /* 0x000e640008041118 */
[----:B-1----:R-:W-:Y:S05]  /*5600*/  @!P2 BRA `(.L_x_93) ;  /* 0x000000400004a947 */ /* 0x002fea0003800000 */
.L_x_92:
[----:B------:R-:W-:Y:S05]  /*5610*/  BRA.U !UP6, `(.L_x_94) ;  /* 0x000000010e387547 */ /* 0x000fea000b800000 */
[----:B------:R-:W-:Y:S01]  /*5620*/  UPLOP3.LUT UP1, UPT, UPT, UPT, UP5, 0x80, 0x8 ;  /* 0x000000000008789c */ /* 0x000fe20003f2f050 */
[----:B-1----:R-:W-:Y:S01]  /*5630*/  HFMA2 R0, -RZ, RZ, 0, 5.9604644775390625e-08 ;  /* 0x00000001ff007431 */ /* 0x002fe200000001ff */
[----:B------:R-:W1:Y:S01]  /*5640*/  LDCU.64 UR8, c[0x0][0x358] ;  /* 0x00006b00ff0877ac */ /* 0x000e620008000a00 */
[----:B------:R-:W-:Y:S03]  /*5650*/  IMAD.MOV.U32 R50, RZ, RZ, 0x1 ;  /* 0x00000001ff327424 */ /* 0x000fe600078e00ff */
[----:B------:R-:W-:Y:S05]  /*5660*/  PLOP3.LUT P2, PT, PT, PT, UP1, 0x80, 0x8 ;  /* 0x000000000008781c */ /* 0x000fea0003f4f018 */
[----:B------:R-:W3:Y:S01]  /*5670*/  @UP1 LDCU.64 UR4, c[0x0][0x988] ;  /* 0x00013100ff0417ac */ /* 0x000ee20008000a00 */
[----:B------:R-:W-:Y:S07]  /*5680*/  @UP1 UIMAD UR6, UR53, UR28, URZ ;  /* 0x0000001c350612a4 */ /* 0x000fee000f8e02ff */
[----:B------:R-:W-:Y:S01]  /*5690*/  @!P2 PRMT R50, R0, 0x7610, R50 ;  /* 0x000076100032a816 */ /* 0x000fe20000000032 */
[----:B---3--:R-:W-:Y:S06]  /*56a0*/  @UP1 UIMAD.WIDE UR4, UR6, 0x4, UR4 ;  /* 0x00000004060418a5 */ /* 0x008fec000f8e0204 */
[----:B-----5:R-:W-:Y:S01]  /*56b0*/  IMAD.U32 R26, RZ, RZ, UR4 ;  /* 0x00000004ff1a7e24 */ /* 0x020fe2000f8e00ff */
[----:B------:R-:W-:Y:S04]  /*56c0*/  MOV R27, UR5 ;  /* 0x00000005001b7c02 */ /* 0x000fe80008000f00 */
[----:B------:R-:W3:Y:S01]  /*56d0*/  @!UP1 LDCU UR4, c[0x0][0x980] ;  /* 0x00013000ff0497ac */ /* 0x000ee20008000800 */
[----:B-1----:R4:W5:Y:S02]  /*56e0*/  @P2 LDG.E R26, desc[UR8][R26.64] ;  /* 0x000000081a1a2981 */ /* 0x002964000c1e1900 */
[----:B---34-:R-:W-:Y:S07]  /*56f0*/  @!P2 IMAD.U32 R26, RZ, RZ, UR4 ;  /* 0x00000004ff1aae24 */ /* 0x018fee000f8e00ff */
.L_x_94:
[----:B-----5:R-:W-:Y:S01]  /*5700*/  @!P1 FSETP.EQ.AND P3, PT, R26, RZ, PT ;  /* 0x000000ff1a00920b */ /* 0x020fe20003f62000 */
[----:B------:R-:W-:Y:S01]  /*5710*/  @!UPT UIADD3 URZ, UPT, UPT, URZ, URZ, URZ ;  /* 0x000000fffffff290 */ /* 0x000fe2000fffe0ff */
[----:B------:R-:W-:Y:S11]  /*5720*/  @!P1 BRA `(.L_x_95) ;  /* 0x0000000000149947 */ /* 0x000ff60003800000 */
[----:B------:R-:W-:Y:S02]  /*5730*/  LOP3.LUT P1, RZ, R50, 0xff, RZ, 0xc0, !PT ;  /* 0x000000ff32ff7812 */ /* 0x000fe4000782c0ff */
[----:B------:R-:W-:Y:S04]  /*5740*/  PLOP3.LUT P3, PT, PT, PT, UP1, 0x80, 0x8 ;  /* 0x000000000008781c */ /* 0x000fe80003f6f018 */
[----:B------:R-:W-:Y:S07]  /*5750*/  PLOP3.LUT P3, PT, P3, PT, PT, 0x8, 0x80 ;  /* 0x000000000080781c */ /* 0x000fee0001f6e170 */
[----:B------:R-:W-:Y:S11]  /*5760*/  @P1 FSETP.EQ.AND P3, PT, R26, RZ, PT ;  /* 0x000000ff1a00120b */ /* 0x000ff60003f62000 */
[----:B------:R-:W-:Y:S02]  /*5770*/  @!UPT UIADD3 URZ, UPT, UPT, URZ, URZ, URZ ;  /* 0x000000fffffff290 */ /* 0x000fe4000fffe0ff */
.L_x_95:
[----:B------:R-:W-:Y:S01]  /*5780*/  ULEA UR7, UR26, UR24, 0x3 ;  /* 0x000000181a077291 */ /* 0x000fe2000f8e18ff */
[----:B------:R-:W-:Y:S01]  /*5790*/  SHF.L.U32 R8, R10, 0x1f, RZ ;  /* 0x0000001f0a087819 */ /* 0x000fe200000006ff */
[----:B------:R-:W-:Y:S02]  /*57a0*/  USHF.L.U32 UR11, UR52, 0x6, URZ ;  /* 0x00000006340b7899 */ /* 0x000fe400080006ff */
[----:B------:R-:W-:Y:S02]  /*57b0*/  UISETP.NE.AND UP0, UPT, UR40, 0x1, UPT ;  /* 0x000000012800788c */ /* 0x000fe4000bf05270 */
[----:B------:R-:W-:Y:S01]  /*57c0*/  UIMAD.WIDE.U32 UR4, UR11, UR41, URZ ;  /* 0x000000290b0472a5 */ /* 0x000fe2000f8e00ff */
[----:B------:R-:W-:Y:S02]  /*57d0*/  ELECT P2, URZ, PT ;  /* 0x0000000000ff782f */ /* 0x000fe40003840000 */
[----:B------:R-:W3:Y:S02]  /*57e0*/  SYNCS.PHASECHK.TRANS64.TRYWAIT P1, [UR7+0x1b8], R8 ;  /* 0x0001b808ff0075a7 */ /* 0x000ee40008021107 */
[----:B------:R-:W-:Y:S02]  /*57f0*/  PLOP3.LUT P2, PT, P3, P2, PT, 0xf2, 0x2f ;  /* 0x00000000002f781c */ /* 0x000fe40001f45e72 */
[----:B------:R-:W-:Y:S02]  /*5800*/  UMOV UR4, UR5 ;  /* 0x0000000500047c82 */ /* 0x000fe40008000000 */
[----:B------:R-:W-:Y:S04]  /*5810*/  USHF.R.U32.HI UR4, URZ, UR42, UR4 ;  /* 0x0000002aff047299 */ /* 0x000fe80008011604 */
[----:B------:R-:W-:Y:S02]  /*5820*/  USEL UR12, UR11, UR4, !UP0 ;  /* 0x000000040b0c7287 */ /* 0x000fe4000c000000 */
[----:B------:R-:W-:Y:S02]  /*5830*/  UISETP.NE.AND UP0, UPT, UR43, 0x1, UPT ;  /* 0x000000012b00788c */ /* 0x000fe4000bf05270 */
[----:B------:R-:W-:Y:S02]  /*5840*/  UIMAD.WIDE.U32 UR4, UR12, UR44, URZ ;  /* 0x0000002c0c0472a5 */ /* 0x000fe4000f8e00ff */
[----:B------:R-:W-:Y:S01]  /*5850*/  UIADD3 UR6, UPT, UPT, -UR12, URZ, URZ ;  /* 0x000000ff0c067290 */ /* 0x000fe2000fffe1ff */
[----:B-1----:R-:W-:Y:S03]  /*5860*/  @!P2 IMAD.MOV.U32 R0, RZ, 0x20, RZ ;  /* 0x00000020ff00a824 */ /* 0x002fe600078e00ff */
[----:B------:R-:W-:Y:S01]  /*5870*/  UIMAD UR11, UR40, UR6, UR11 ;  /* 0x00000006280b72a4 */ /* 0x000fe2000f8e020b */
[----:B------:R-:W-:Y:S01]  /*5880*/  @!P2 IMAD.MOV.U32 R0, RZ, 0x400, R0 ;  /* 0x00000400ff00a824 */ /* 0x000fe200078e0000 */
[----:B------:R-:W-:Y:S02]  /*5890*/  UMOV UR4, UR5 ;  /* 0x0000000500047c82 */ /* 0x000fe40008000000 */
[----:B------:R-:W-:Y:S04]  /*58a0*/  USHF.R.U32.HI UR4, URZ, UR45, UR4 ;  /* 0x0000002dff047299 */ /* 0x000fe80008011604 */
[----:B------:R-:W-:Y:S02]  /*58b0*/  USEL UR13, UR12, UR4, !UP0 ;  /* 0x000000040c0d7287 */ /* 0x000fe4000c000000 */
[----:B------:R-:W-:Y:S02]  /*58c0*/  UISETP.NE.AND UP0, UPT, UR46, 0x1, UPT ;  /* 0x000000012e00788c */ /* 0x000fe4000bf05270 */
[----:B------:R-:W-:Y:S07]  /*58d0*/  UIMAD.WIDE.U32 UR4, UR13, UR47, URZ ;  /* 0x0000002f0d0472a5 */ /* 0x000fee000f8e00ff */
[----:B------:R-:W-:Y:S02]  /*58e0*/  UMOV UR4, UR5 ;  /* 0x0000000500047c82 */ /* 0x000fe40008000000 */
[----:B------:R-:W-:Y:S04]  /*58f0*/  USHF.R.U32.HI UR4, URZ, UR51, UR4 ;  /* 0x00000033ff047299 */ /* 0x000fe80008011604 */
[----:B------:R-:W-:Y:S02]  /*5900*/  USEL UR14, UR13, UR4, !UP0 ;  /* 0x000000040d0e7287 */ /* 0x000fe4000c000000 */
[----:B------:R-:W-:Y:S02]  /*5910*/  UIADD3 UR4, UPT, UPT, -UR13, URZ, URZ ;  /* 0x000000ff0d047290 */ /* 0x000fe4000fffe1ff */
[----:B------:R-:W-:Y:S02]  /*5920*/  UIADD3 UR5, UPT, UPT, -UR14, URZ, URZ ;  /* 0x000000ff0e057290 */ /* 0x000fe4000fffe1ff */
[----:B------:R-:W-:Y:S02]  /*5930*/  UIMAD UR12, UR43, UR4, UR12 ;  /* 0x000000042b0c72a4 */ /* 0x000fe4000f8e020c */
[----:B------:R-:W-:Y:S01]  /*5940*/  UIMAD UR13, UR46, UR5, UR13 ;  /* 0x000000052e0d72a4 */ /* 0x000fe2000f8e020d */
[----:B---3--:R-:W-:Y:S11]  /*5950*/  @!P1 BRA `(.L_x_96) ;  /* 0x0000003c00489947 */ /* 0x008ff60003800000 */
.L_x_208:
[----:B------:R-:W3:Y:S01]  /*5960*/  S2UR UR52, SR_CgaCtaId ;  /* 0x00000000003479c3 */ /* 0x000ee20000008800 */
[----:B------:R-:W-:Y:S01]  /*5970*/  @!P2 R2UR UR4, R0 ;  /* 0x000000000004a2ca */ /* 0x000fe200000e0000 */
[----:B------:R-:W-:Y:S01]  /*5980*/  VOTEU.ALL UP0, P2 ;  /* 0x0000000000ff7886 */ /* 0x000fe20001000000 */
[----:B-1----:R-:W-:Y:S02]  /*5990*/  @!P2 IADD3 R2, P1, PT, R12, 0x680, RZ ;  /* 0x000006800c02a810 */ /* 0x002fe40007f3e0ff */
[----:B------:R-:W-:Y:S02]  /*59a0*/  @P0 SHF.R.U32.HI R4, RZ, 0x10, R5 ;  /* 0x00000010ff040819 */ /* 0x000fe40000011605 */
[----:B------:R-:W-:Y:S01]  /*59b0*/  @!P2 R2UR UR6, R2 ;  /* 0x000000000206a2ca */ /* 0x000fe200000e0000 */
[----:B------:R-:W-:Y:S01]  /*59c0*/  @!P2 IMAD.X R0, RZ, RZ, R13, P1 ;  /* 0x000000ffff00a224 */ /* 0x000fe200008e060d */
[----:B------:R-:W-:Y:S01]  /*59d0*/  @!UP0 ULEA UR5, UR26, UR24, 0xc ;  /* 0x000000181a058291 */ /* 0x000fe2000f8e60ff */
[----:B------:R-:W-:Y:S03]  /*59e0*/  @P0 R2UR UR53, R4 ;  /* 0x00000000043502ca */ /* 0x000fe600000e0000 */
[----:B------:R-:W-:Y:S02]  /*59f0*/  @!UP0 UIADD3 UR8, UPT, UPT, UR5, 0x400, URZ ;  /* 0x0000040005088890 */ /* 0x000fe4000fffe0ff */
[----:B------:R-:W-:Y:S01]  /*5a00*/  @!UP0 UPRMT UR22, UR4, 0x5410, URZ ;  /* 0x0000541004168896 */ /* 0x000fe200080000ff */
[----:B------:R-:W-:Y:S01]  /*5a10*/  @!P2 R2UR UR4, R0 ;  /* 0x000000000004a2ca */ /* 0x000fe200000e0000 */
[----:B------:R-:W-:Y:S01]  /*5a20*/  UIADD3 UR5, UPT, UPT, UR26, 0x1, URZ ;  /* 0x000000011a057890 */ /* 0x000fe2000fffe0ff */
[----:B------:R-:W-:Y:S02]  /*5a30*/  @!P2 IMAD.MOV.U32 R0, RZ, RZ, 0x1000 ;  /* 0x00001000ff00a424 */ /* 0x000fe400078e00ff */
[----:B------:R-:W-:Y:S01]  /*5a40*/  IMAD.U32 R14, RZ, RZ, UR6 ;  /* 0x00000006ff0e7e24 */ /* 0x000fe2000f8e00ff */
[----:B------:R-:W-:Y:S04]  /*5a50*/  UISETP.NE.AND UP0, UPT, UR5, 0x3, UPT ;  /* 0x000000030500788c */ /* 0x000fe8000bf05270 */
[----:B------:R-:W-:Y:S01]  /*5a60*/  @!P2 R2UR UR20, R14 ;  /* 0x000000000e14a2ca */ /* 0x000fe200000e0000 */
[----:B------:R-:W-:Y:S02]  /*5a70*/  USEL UR5, UR5, URZ, UP0 ;  /* 0x000000ff05057287 */ /* 0x000fe40008000000 */
[----:B------:R-:W-:Y:S01]  /*5a80*/  USEL UR23, URZ, 0x1, UP0 ;  /* 0x00000001ff177887 */ /* 0x000fe20008000000 */
[----:B------:R-:W-:Y:S01]  /*5a90*/  IMAD.U32 R15, RZ, RZ, UR4 ;  /* 0x00000004ff0f7e24 */ /* 0x000fe2000f8e00ff */
[----:B------:R-:W-:Y:S01]  /*5aa0*/  UIADD3 UR4, UPT, UPT, UR7, 0x1a0, URZ ;  /* 0x000001a007047890 */ /* 0x000fe2000fffe0ff */
[----:B------:R-:W-:Y:S03]  /*5ab0*/  VOTEU.ALL UP0, P2 ;  /* 0x0000000000ff7886 */ /* 0x000fe60001000000 */
[----:B------:R-:W-:Y:S01]  /*5ac0*/  @!P2 R2UR UR21, R15 ;  /* 0x000000000f15a2ca */ /* 0x000fe200000e0000 */
[----:B---3--:R-:W-:Y:S01]  /*5ad0*/  UPRMT UR6, UR52, 0x654, UR4 ;  /* 0x0000065434067896 */ /* 0x008fe20008000004 */
[----:B------:R-:W-:Y:S01]  /*5ae0*/  LOP3.LUT R10, R10, UR23, RZ, 0x3c, !PT ;  /* 0x000000170a0a7c12 */ /* 0x000fe2000f8e3cff */
[----:B------:R-:W-:Y:S01]  /*5af0*/  @!UP0 UMOV UR9, UR4 ;  /* 0x0000000400098c82 */ /* 0x000fe20008000000 */
[----:B------:R-:W-:Y:S01]  /*5b00*/  @!UP0 UMOV UR10, UR25 ;  /* 0x00000019000a8c82 */ /* 0x000fe20008000000 */
[----:B------:R-:W-:Y:S01]  /*5b10*/  ULEA UR4, UR5, UR24, 0x3 ;  /* 0x0000001805047291 */ /* 0x000fe2000f8e18ff */
[----:B------:R-:W-:Y:S07]  /*5b20*/  SHF.L.U32 R2, R10, 0x1f, RZ ;  /* 0x0000001f0a027819 */ /* 0x000fee00000006ff */
[----:B------:R1:W-:Y:S01]  /*5b30*/  @!UP0 UTMALDG.5D.IM2COL [UR8], [UR20], UR22 ;  /* 0x00000008140083b4 */ /* 0x0003e20008060016 */
[----:B------:R1:W-:Y:S01]  /*5b40*/  @!P2 SYNCS.ARRIVE.TRANS64.RED.A0TR RZ, [UR7+0x1a0], R0 ;  /* 0x0001a000ffffa9a7 */ /* 0x0003e20008300407 */
[----:B------:R-:W-:Y:S01]  /*5b50*/  SYNCS.ARRIVE.TRANS64.RED.A1T0 RZ, [UR6], RZ ;  /* 0x000000ffffff79a7 */ /* 0x000fe20008100406 */
[----:B------:R-:W3:Y:S02]  /*5b60*/  SYNCS.PHASECHK.TRANS64.TRYWAIT P1, [UR4+0x1b8], R2 ;  /* 0x0001b802ff0075a7 */ /* 0x000ee40008021104 */
[----:B-1-3--:R-:W-:Y:S05]  /*5b70*/  @!P1 BRA `(.L_x_97) ;  /* 0x0000003800d89947 */ /* 0x00afea0003800000 */
.L_x_210:
[----:B------:R-:W3:Y:S01]  /*5b80*/  S2UR UR22, SR_CgaCtaId ;  /* 0x00000000001679c3 */ /* 0x000ee20000008800 */
[----:B------:R-:W-:Y:S01]  /*5b90*/  UIADD3 UR6, UPT, UPT, UR5, 0x1, URZ ;  /* 0x0000000105067890 */ /* 0x000fe2000fffe0ff */
[----:B-1----:R-:W-:Y:S01]  /*5ba0*/  @!P2 IMAD.MOV.U32 R0, RZ, 0x20, RZ ;  /* 0x00000020ff00a824 */ /* 0x002fe200078e00ff */
[----:B------:R-:W-:Y:S01]  /*5bb0*/  UIADD3 UR23, UPT, UPT, UR15, UR36, URZ ;  /* 0x000000240f177290 */ /* 0x000fe2000fffe0ff */
[----:B------:R-:W-:Y:S01]  /*5bc0*/  @!P2 IADD3 R2, P0, PT, R12, 0x680, RZ ;  /* 0x000006800c02a810 */ /* 0x000fe20007f1e0ff */
[----:B------:R-:W-:Y:S01]  /*5bd0*/  UISETP.NE.AND UP0, UPT, UR6, 0x3, UPT ;  /* 0x000000030600788c */ /* 0x000fe2000bf05270 */
[----:B------:R-:W-:Y:S01]  /*5be0*/  @!P2 IMAD.MOV.U32 R0, RZ, 0x400, R0 ;  /* 0x00000400ff00a824 */ /* 0x000fe200078e0000 */
[----:B------:R-:W-:Y:S01]  /*5bf0*/  LOP3.LUT R9, R9, 0x1, RZ, 0x3c, !PT ;  /* 0x0000000109097812 */ /* 0x000fe200078e3cff */
[----:B------:R-:W-:Y:S02]  /*5c00*/  UIADD3 UR52, UPT, UPT, UR16, UR31, URZ ;  /* 0x0000001f10347290 */ /* 0x000fe4000fffe0ff */
[----:B------:R-:W-:Y:S01]  /*5c10*/  USEL UR26, UR6, URZ, UP0 ;  /* 0x000000ff061a7287 */ /* 0x000fe20008000000 */
[----:B------:R-:W-:Y:S01]  /*5c20*/  @!P2 R2UR UR6, R0 ;  /* 0x000000000006a2ca */ /* 0x000fe200000e0000 */
[----:B------:R-:W-:Y:S01]  /*5c30*/  USEL UR21, URZ, 0x1, UP0 ;  /* 0x00000001ff157887 */ /* 0x000fe20008000000 */
[----:B------:R-:W-:Y:S01]  /*5c40*/  @!P2 IMAD.X R0, RZ, RZ, R13, P0 ;  /* 0x000000ffff00a224 */ /* 0x000fe200000e060d */
[----:B------:R-:W-:Y:S01]  /*5c50*/  VOTEU.ALL UP0, P2 ;  /* 0x0000000000ff7886 */ /* 0x000fe20001000000 */
[----:B------:R-:W-:Y:S03]  /*5c60*/  UPLOP3.LUT UP4, UPT, UPT, UPT, UPT, 0x80, 0x8 ;  /* 0x000000000008789c */ /* 0x000fe60003f8f070 */
[----:B------:R-:W-:Y:S01]  /*5c70*/  LOP3.LUT R10, R10, UR21, RZ, 0x3c, !PT ;  /* 0x000000150a0a7c12 */ /* 0x000fe2000f8e3cff */
[----:B------:R-:W-:Y:S02]  /*5c80*/  @!UP0 ULEA UR5, UR5, UR24, 0xc ;  /* 0x0000001805058291 */ /* 0x000fe4000f8e60ff */
[----:B------:R-:W-:Y:S02]  /*5c90*/  @!UP0 UIADD3 UR10, UPT, UPT, UR25, 0x20, URZ ;  /* 0x00000020190a8890 */ /* 0x000fe4000fffe0ff */
[----:B------:R-:W-:Y:S02]  /*5ca0*/  @!UP0 UIADD3 UR8, UPT, UPT, UR5, 0x400, URZ ;  /* 0x0000040005088890 */ /* 0x000fe4000fffe0ff */
[----:B------:R-:W-:Y:S01]  /*5cb0*/  @!UP0 UPRMT UR20, UR6, 0x5410, URZ ;  /* 0x0000541006148896 */ /* 0x000fe200080000ff */
[----:B------:R-:W-:Y:S01]  /*5cc0*/  @!P2 R2UR UR6, R2 ;  /* 0x000000000206a2ca */ /* 0x000fe200000e0000 */
[----:B------:R-:W-:Y:S01]  /*5cd0*/  VOTEU.ALL UP0, P2 ;  /* 0x0000000000ff7886 */ /* 0x000fe20001000000 */
[----:B------:R-:W-:Y:S11]  /*5ce0*/  @!P2 R2UR UR5, R0 ;  /* 0x000000000005a2ca */ /* 0x000ff600000e0000 */
[----:B------:R-:W-:Y:S02]  /*5cf0*/  IMAD.U32 R4, RZ, RZ, UR6 ;  /* 0x00000006ff047e24 */ /* 0x000fe4000f8e00ff */
[----:B------:R-:W-:Y:S01]  /*5d00*/  IMAD.U32 R5, RZ, RZ, UR5 ;  /* 0x00000005ff057e24 */ /* 0x000fe2000f8e00ff */
[----:B------:R-:W-:Y:S02]  /*5d10*/  UIADD3 UR5, UPT, UPT, UR4, 0x1a0, URZ ;  /* 0x000001a004057890 */ /* 0x000fe4000fffe0ff */
[----:B------:R-:W-:Y:S02]  /*5d20*/  @!P2 R2UR UR6, R4 ;  /* 0x000000000406a2ca */ /* 0x000fe400000e0000 */
[----:B------:R-:W-:Y:S03]  /*5d30*/  @!P2 R2UR UR7, R5 ;  /* 0x000000000507a2ca */ /* 0x000fe600000e0000 */
[----:B------:R-:W-:Y:S01]  /*5d40*/  @!UP0 UMOV UR9, UR5 ;  /* 0x0000000500098c82 */ /* 0x000fe20008000000 */
[----:B---3--:R-:W-:Y:S09]  /*5d50*/  UPRMT UR5, UR22, 0x654, UR5 ;  /* 0x0000065416057896 */ /* 0x008ff20008000005 */
[----:B------:R3:W-:Y:S01]  /*5d60*/  @!UP0 UTMALDG.5D.IM2COL [UR8], [UR6], UR20 ;  /* 0x00000008060083b4 */ /* 0x0007e20008060014 */
[----:B------:R3:W-:Y:S01]  /*5d70*/  @!P2 SYNCS.ARRIVE.TRANS64.RED.A0TR RZ, [UR4+0x1a0], R3 ;  /* 0x0001a003ffffa9a7 */ /* 0x0007e20008300404 */
[----:B------:R-:W-:Y:S01]  /*5d80*/  SYNCS.ARRIVE.TRANS64.RED.A1T0 RZ, [UR5], RZ ;  /* 0x000000ffffff79a7 */ /* 0x000fe20008100405 */
[----:B------:R-:W-:Y:S05]  /*5d90*/  BRA.U UP2, `(.L_x_98) ;  /* 0xfffffff102987547 */ /* 0x000fea000b83ffff */
[----:B------:R-:W-:Y:S01]  /*5da0*/  UIADD3 UR24, UPT, UPT, UR24, 0x1b8, URZ ;  /* 0x000001b818187890 */ /* 0x000fe2000fffe0ff */
[----:B------:R-:W-:-:S03]  /*5db0*/  SHF.L.U32 R2, R10, 0x1f, RZ ;  /* 0x0000001f0a027819 */ /* 0x000fc600000006ff */
[----:B------:R-:W-:-:S09]  /*5dc0*/  ULEA UR4, UR26, UR24, 0x3 ;  /* 0x000000181a047291 */ /* 0x000fd2000f8e18ff */
[----:B------:R-:W1:Y:S02]  /*5dd0*/  SYNCS.PHASECHK.TRANS64.TRYWAIT P0, [UR4], R2 ;  /* 0x00000002ff0075a7 */ /* 0x000e640008001104 */
[----:B-1----:R-:W-:Y:S05]  /*5de0*/  @!P0 BRA `(.L_x_99) ;  /* 0x0000003800548947 */ /* 0x002fea0003800000 */
.L_x_212:
[----:B------:R-:W-:-:S04]  /*5df0*/  UIADD3 UR4, UPT, UPT, UR26, 0x1, URZ ;  /* 0x000000011a047890 */ /* 0x000fc8000fffe0ff */
[----:B------:R-:W-:-:S04]  /*5e00*/  UISETP.NE.AND UP0, UPT, UR4, 0x3, UPT ;  /* 0x000000030400788c */ /* 0x000fc8000bf05270 */
[----:B---3--:R-:W-:Y:S02]  /*5e10*/  USEL UR6, URZ, 0x1, UP0 ;  /* 0x00000001ff067887 */ /* 0x008fe40008000000 */
[----:B------:R-:W-:-:S04]  /*5e20*/  USEL UR4, UR4, URZ, UP0 ;  /* 0x000000ff04047287 */ /* 0x000fc80008000000 */
[----:B------:R-:W-:Y:S01]  /*5e30*/  ULEA UR5, UR4, UR24, 0x3 ;  /* 0x0000001804057291 */ /* 0x000fe2000f8e18ff */
[----:B------:R-:W-:-:S04]  /*5e40*/  LOP3.LUT R10, R10, UR6, RZ, 0x3c, !PT ;  /* 0x000000060a0a7c12 */ /* 0x000fc8000f8e3cff */
[----:B-1----:R-:W-:-:S04]  /*5e50*/  SHF.L.U32 R2, R10, 0x1f, RZ ;  /* 0x0000001f0a027819 */ /* 0x002fc800000006ff */
[----:B------:R-:W1:Y:S02]  /*5e60*/  SYNCS.PHASECHK.TRANS64.TRYWAIT P0, [UR5], R2 ;  /* 0x00000002ff0075a7 */ /* 0x000e640008001105 */
[----:B-1----:R-:W-:Y:S05]  /*5e70*/  @!P0 BRA `(.L_x_100) ;  /* 0x0000003800488947 */ /* 0x002fea0003800000 */
.L_x_214:
[----:B------:R-:W-:-:S04]  /*5e80*/  UIADD3 UR4, UPT, UPT, UR4, 0x1, URZ ;  /* 0x0000000104047890 */ /* 0x000fc8000fffe0ff */
[----:B------:R-:W-:-:S04]  /*5e90*/  UISETP.NE.AND UP0, UPT, UR4, 0x3, UPT ;  /* 0x000000030400788c */ /* 0x000fc8000bf05270 */
[----:B------:R-:W-:Y:S02]  /*5ea0*/  USEL UR5, URZ, 0x1, UP0 ;  /* 0x00000001ff057887 */ /* 0x000fe40008000000 */
[----:B------:R-:W-:-:S04]  /*5eb0*/  USEL UR4, UR4, URZ, UP0 ;  /* 0x000000ff04047287 */ /* 0x000fc80008000000 */
[----:B------:R-:W-:Y:S01]  /*5ec0*/  ULEA UR4, UR4, UR24, 0x3 ;  /* 0x0000001804047291 */ /* 0x000fe2000f8e18ff */
[----:B-1----:R-:W-:-:S04]  /*5ed0*/  LOP3.LUT R2, R10, UR5, RZ, 0x3c, !PT ;  /* 0x000000050a027c12 */ /* 0x002fc8000f8e3cff */
[----:B------:R-:W-:Y:S01]  /*5ee0*/  SHF.L.U32 R2, R2, 0x1f, RZ ;  /* 0x0000001f02027819 */ /* 0x000fe200000006ff */
[----:B------:R-:W-:-:S07]  /*5ef0*/  IMAD.U32 R0, RZ, RZ, UR4 ;  /* 0x00000004ff007e24 */ /* 0x000fce000f8e00ff */
.L_x_101:
[----:B-1----:R1:W3:Y:S02]  /*5f00*/  SYNCS.PHASECHK.TRANS64.TRYWAIT P0, [R0+URZ], R2 ;  /* 0x00000002000075a7 */ /* 0x0022e400080011ff */
[----:B---3--:R-:W-:Y:S05]  /*5f10*/  @!P0 NANOSLEEP.SYNCS 0x989680 ;  /* 0x009896800000895d */ /* 0x008fea0003900000 */
[----:B------:R-:W3:Y:S02]  /*5f20*/  @!P0 SYNCS.PHASECHK.TRANS64 P0, [R0+URZ], R2 ;  /* 0x00000002000085a7 */ /* 0x000ee400080010ff */
[----:B--23--:R-:W-:Y:S05]  /*5f30*/  @P0 EXIT ;  /* 0x000000000000094d */ /* 0x00cfea0003800000 */
[----:B------:R-:W-:Y:S05]  /*5f40*/  BRA `(.L_x_101) ;  /* 0xfffffffc00ec7947 */ /* 0x000fea000383ffff */
.L_x_89:
[----:B------:R-:W-:-:S06]  /*5f50*/  UISETP.GE.AND UP0, UPT, UR18, 0x4, UPT ;  /* 0x000000041200788c */ /* 0x000fcc000bf06270 */
[----:B------:R-:W-:-:S13]  /*5f60*/  PLOP3.LUT P0, PT, PT, PT, UP0, 0x80, 0x8 ;  /* 0x000000000008781c */ /* 0x000fda0003f0f008 */
[----:B------:R-:W-:Y:S05]  /*5f70*/  @!P0 EXIT ;  /* 0x000000000000894d */ /* 0x000fea0003800000 */
[----:B------:R-:W1:Y:S08]  /*5f80*/  S2UR UR4, SR_CgaCtaId ;  /* 0x00000000000479c3 */ /* 0x000e700000008800 */
[----:B------:R-:W-:Y:S01]  /*5f90*/  BAR.SYNC.DEFER_BLOCKING 0x6, 0xa0 ;  /* 0x0182800000007b1d */ /* 0x000fe20000010000 */
[C---:B------:R-:W-:Y:S01]  /*5fa0*/  IMAD.SHL.U32 R4, R49.reuse, 0x20, RZ ;  /* 0x0000002031047824 */ /* 0x040fe200078e00ff */
[----:B------:R-:W-:Y:S01]  /*5fb0*/  SHF.R.U32.HI R5, RZ, 0x1, R49 ;  /* 0x00000001ff057819 */ /* 0x000fe20000011631 */
[C---:B------:R-:W-:Y:S01]  /*5fc0*/  IMAD.SHL.U32 R0, R49.reuse, 0x4, RZ ;  /* 0x0000000431007824 */ /* 0x040fe200078e00ff */
[C---:B------:R-:W-:Y:S01]  /*5fd0*/  LOP3.LUT P0, RZ, R49.reuse, 0x4, RZ, 0xc0, !PT ;  /* 0x0000000431ff7812 */ /* 0x040fe2000780c0ff */
[C---:B------:R-:W-:Y:S01]  /*5fe0*/  IMAD.SHL.U32 R48, R49.reuse, 0x10, RZ ;  /* 0x0000001031307824 */ /* 0x040fe200078e00ff */
[----:B------:R-:W-:Y:S01]  /*5ff0*/  UMOV UR49, 0x400 ;  /* 0x0000040000317882 */ /* 0x000fe20000000000 */
[----:B------:R-:W-:Y:S01]  /*6000*/  LOP3.LUT R3, R4, 0xc0, RZ, 0xc0, !PT ;  /* 0x000000c004037812 */ /* 0x000fe200078ec0ff */
[----:B------:R-:W2:Y:S01]  /*6010*/  LDC.64 R42, c[0x0][0x9b0] ;  /* 0x00026c00ff2a7b82 */ /* 0x000ea20000000a00 */
[----:B------:R-:W-:Y:S01]  /*6020*/  IMAD.U32 R23, R49, 0x10000, RZ ;  /* 0x0001000031177824 */ /* 0x000fe200078e00ff */
[----:B------:R-:W-:Y:S01]  /*6030*/  LOP3.LUT R48, R48, 0x600, RZ, 0xc0, !PT ;  /* 0x0000060030307812 */ /* 0x000fe200078ec0ff */
[----:B------:R-:W-:Y:S01]  /*6040*/  IMAD.MOV.U32 R59, RZ, RZ, 0x10 ;  /* 0x00000010ff3b7424 */ /* 0x000fe200078e00ff */
[----:B------:R-:W-:Y:S01]  /*6050*/  LOP3.LUT R0, R3, 0x18, R0, 0xf8, !PT ;  /* 0x0000001803007812 */ /* 0x000fe200078ef800 */
[----:B------:R-:W-:Y:S01]  /*6060*/  IMAD.MOV.U32 R22, RZ, RZ, RZ ;  /* 0x000000ffff167224 */ /* 0x000fe200078e00ff */
[----:B------:R-:W-:-:S02]  /*6070*/  LOP3.LUT R48, R48, 0x20, R4, 0xf8, !PT ;  /* 0x0000002030307812 */ /* 0x000fc400078ef804 */
[----:B------:R-:W-:Y:S01]  /*6080*/  CS2R R46, SRZ ;  /* 0x00000000002e7805 */ /* 0x000fe2000001ff00 */
[----:B------:R-:W3:Y:S01]  /*6090*/  LDC.64 R40, c[0x0][0x9a8] ;  /* 0x00026a00ff287b82 */ /* 0x000ee20000000a00 */
[----:B------:R-:W-:Y:S01]  /*60a0*/  LOP3.LUT R0, R0, 0x8, R5, 0x78, !PT ;  /* 0x0000000800007812 */ /* 0x000fe200078e7805 */
[----:B------:R-:W4:Y:S01]  /*60b0*/  LDCU UR63, c[0x0][0x370] ;  /* 0x00006e00ff3f77ac */ /* 0x000f220008000800 */
[----:B------:R-:W-:Y:S02]  /*60c0*/  LOP3.LUT R48, R48, 0x100, R4, 0xf8, !PT ;  /* 0x0000010030307812 */ /* 0x000fe400078ef804 */
[----:B------:R-:W-:Y:S01]  /*60d0*/  LOP3.LUT R49, R49, 0x60, RZ, 0xc0, !PT ;  /* 0x0000006031317812 */ /* 0x000fe200078ec0ff */
[----:B------:R-:W2:Y:S01]  /*60e0*/  LDCU UR48, c[0x0][0xc0c] ;  /* 0x00018180ff3077ac */ /* 0x000ea20008000800 */
[----:B------:R-:W-:Y:S02]  /*60f0*/  LOP3.LUT R48, R48, R0, RZ, 0xfc, !PT ;  /* 0x0000000030307212 */ /* 0x000fe400078efcff */
[----:B------:R-:W-:Y:S01]  /*6100*/  LOP3.LUT R23, R23, 0x600000, RZ, 0xc0, !PT ;  /* 0x0060000017177812 */ /* 0x000fe200078ec0ff */
[----:B-1----:R-:W-:Y:S01]  /*6110*/  ULEA UR49, UR4, UR49, 0x18 ;  /* 0x0000003104317291 */ /* 0x002fe2000f8ec0ff */
[----:B------:R-:W-:Y:S01]  /*6120*/  SEL R59, R59, 0xfffffff0, !P0 ;  /* 0xfffffff03b3b7807 */ /* 0x000fe20004000000 */
[----:B------:R-:W1:Y:S01]  /*6130*/  LDCU.64 UR4, c[0x0][0x990] ;  /* 0x00013200ff0477ac */ /* 0x000e620008000a00 */
[----:B------:R-:W2:Y:S06]  /*6140*/  LDCU UR38, c[0x0][0xc30] ;  /* 0x00018600ff2677ac */ /* 0x000eac0008000800 */
[----:B------:R-:W4:Y:S01]  /*6150*/  LDS R2, [UR49+0x230] ;  /* 0x00023031ff027984 */ /* 0x000f220008000800 */
[----:B------:R-:W2:Y:S01]  /*6160*/  LDCU.64 UR60, c[0x0][0x988] ;  /* 0x00013100ff3c77ac */ /* 0x000ea20008000a00 */
[----:B------:R-:W2:Y:S01]  /*6170*/  LDCU.64 UR46, c[0x0][0xc28] ;  /* 0x00018500ff2e77ac */ /* 0x000ea20008000a00 */
[----:B------:R-:W2:Y:S01]  /*6180*/  LDCU.128 UR56, c[0x0][0xc10] ;  /* 0x00018200ff3877ac */ /* 0x000ea20008000c00 */
[----:B-1----:R-:W-:-:S02]  /*6190*/  IMAD.U32 R53, RZ, RZ, UR4 ;  /* 0x00000004ff357e24 */ /* 0x002fc4000f8e00ff */
[----:B------:R-:W-:Y:S01]  /*61a0*/  IMAD.U32 R52, RZ, RZ, UR5 ;  /* 0x00000005ff347e24 */ /* 0x000fe2000f8e00ff */
[----:B------:R-:W1:Y:S01]  /*61b0*/  LDCU.128 UR4, c[0x0][0xb80] ;  /* 0x00017000ff0477ac */ /* 0x000e620008000c00 */
[----:B------:R-:W2:Y:S01]  /*61c0*/  LDCU UR62, c[0x0][0x374] ;  /* 0x00006e80ff3e77ac */ /* 0x000ea20008000800 */
[----:B------:R-:W-:Y:S01]  /*61d0*/  UMOV UR55, 0x1 ;  /* 0x0000000100377882 */ /* 0x000fe20000000000 */
[----:B------:R-:W-:Y:S01]  /*61e0*/  UMOV UR50, URZ ;  /* 0x000000ff00327c82 */ /* 0x000fe20008000000 */
[----:B------:R-:W-:Y:S01]  /*61f0*/  UMOV UR54, URZ ;  /* 0x000000ff00367c82 */ /* 0x000fe20008000000 */
[----:B------:R-:W-:Y:S01]  /*6200*/  UMOV UR51, URZ ;  /* 0x000000ff00337c82 */ /* 0x000fe20008000000 */
[----:B-1----:R-:W-:Y:S01]  /*6210*/  IMAD.U32 R57, RZ, RZ, UR4 ;  /* 0x00000004ff397e24 */ /* 0x002fe2000f8e00ff */
[----:B------:R-:W-:Y:S01]  /*6220*/  UIADD3 UR4, UPT, UPT, UR49, 0x400, URZ ;  /* 0x0000040031047890 */ /* 0x000fe2000fffe0ff */
[----:B------:R-:W-:Y:S02]  /*6230*/  IMAD.U32 R56, RZ, RZ, UR5 ;  /* 0x00000005ff387e24 */ /* 0x000fe4000f8e00ff */
[----:B------:R-:W-:-:S02]  /*6240*/  IMAD.U32 R55, RZ, RZ, UR6 ;  /* 0x00000006ff377e24 */ /* 0x000fc4000f8e00ff */
[----:B------:R-:W-:Y:S02]  /*6250*/  IMAD.U32 R54, RZ, RZ, UR7 ;  /* 0x00000007ff367e24 */ /* 0x000fe4000f8e00ff */
[C---:B----4-:R-:W-:Y:S01]  /*6260*/  VIADD R3, R2.reuse, 0x40 ;  /* 0x0000004002037836 */ /* 0x050fe20000000000 */
[----:B------:R-:W-:Y:S01]  /*6270*/  LOP3.LUT R2, R2, 0xffff, RZ, 0xc0, !PT ;  /* 0x0000ffff02027812 */ /* 0x000fe200078ec0ff */
[----:B------:R-:W-:-:S03]  /*6280*/  IMAD.U32 R0, RZ, RZ, UR4 ;  /* 0x00000004ff007e24 */ /* 0x000fc6000f8e00ff */
[----:B------:R-:W-:-:S05]  /*6290*/  LOP3.LUT R3, R3, 0xffff, RZ, 0xc0, !PT ;  /* 0x0000ffff03037812 */ /* 0x000fca00078ec0ff */
[----:B--23--:R1:W-:Y:S02]  /*62a0*/  STL.64 [R1], R2 ;  /* 0x0000000201007387 */ /* 0x00c3e40000100a00 */
.L_x_132:
[----:B-1----:R-:W-:Y:S04]  /*62b0*/  SHF.L.U32 R2, R46, 0x1f, RZ ;  /* 0x0000001f2e027819 */ /* 0x002fe800000006ff */
[----:B------:R-:W1:Y:S02]  /*62c0*/  SYNCS.PHASECHK.TRANS64.TRYWAIT P0, [UR49+0x1e0], R2 ;  /* 0x0001e002ff0075a7 */ /* 0x000e640008001131 */
[----:B-1----:R-:W-:Y:S05]  /*62d0*/  @!P0 BRA `(.L_x_102) ;  /* 0x0000003400488947 */ /* 0x002fea0003800000 */
.L_x_216:
[----:B------:R-:W2:Y:S01]  /*62e0*/  LDS.128 R4, [UR49+0x220] ;  /* 0x00022031ff047984 */ /* 0x000ea20008000c00 */
[----:B------:R-:W-:Y:S01]  /*62f0*/  UIADD3 UR4, UPT, UPT, UR49, 0x1e8, URZ ;  /* 0x000001e831047890 */ /* 0x000fe2000fffe0ff */
[----:B-1----:R-:W-:Y:S01]  /*6300*/  IMAD R2, R22, 0x4, R1 ;  /* 0x0000000416027824 */ /* 0x002fe200078e0201 */
[----:B------:R-:W-:Y:S01]  /*6310*/  UISETP.GE.AND UP0, UPT, UR39, 0x1, UPT ;  /* 0x000000012700788c */ /* 0x000fe2000bf06270 */
[----:B------:R-:W-:Y:S01]  /*6320*/  @!PT LDS RZ, [RZ] ;  /* 0x00000000fffff984 */ /* 0x000fe20000000800 */
[----:B------:R-:W-:Y:S01]  /*6330*/  @!PT LDS RZ, [RZ] ;  /* 0x00000000fffff984 */ /* 0x000fe20000000800 */
[----:B------:R-:W-:Y:S01]  /*6340*/  @!PT LDS RZ, [RZ] ;  /* 0x00000000fffff984 */ /* 0x000fe20000000800 */
[----:B------:R-:W-:Y:S01]  /*6350*/  @!PT LDS RZ, [RZ] ;  /* 0x00000000fffff984 */ /* 0x000fe20000000800 */
[----:B------:R1:W-:Y:S06]  /*6360*/  MEMBAR.ALL.CTA ;  /* 0x0000000000007992 */ /* 0x0003ec0000008000 */
[----:B-1----:R-:W1:Y:S01]  /*6370*/  FENCE.VIEW.ASYNC.S ;  /* 0x00000000000073c6 */ /* 0x002e620000000000 */
[----:B------:R-:W-:Y:S09]  /*6380*/  UPRMT UR4, URZ, 0x654, UR4 ;  /* 0x00000654ff047896 */ /* 0x000ff20008000004 */
[----:B-1----:R-:W-:Y:S01]  /*6390*/  SYNCS.ARRIVE.TRANS64.RED.A1T0 RZ, [UR4], RZ ;  /* 0x000000ffffff79a7 */ /* 0x002fe20008100404 */
[----:B------:R-:W5:Y:S01]  /*63a0*/  LDL R2, [R2] ;  /* 0x0000000002027983 */ /* 0x000f620000100800 */
[----:B--2---:R-:W-:Y:S11]  /*63b0*/  LOP3.LUT P0, RZ, R6, 0x1, RZ, 0xc0, !PT ;  /* 0x0000000106ff7812 */ /* 0x004ff6000780c0ff */
[----:B------:R-:W-:Y:S02]  /*63c0*/  @!UPT UIADD3 URZ, UPT, UPT, URZ, URZ, URZ ;  /* 0x000000fffffff290 */ /* 0x000fe4000fffe0ff */
[----:B------:R-:W-:Y:S01]  /*63d0*/  VOTEU.ANY UP1, P0 ;  /* 0x0000000000ff7886 */ /* 0x000fe20000020100 */
[----:B------:R-:W-:Y:S01]  /*63e0*/  PLOP3.LUT P0, PT, PT, PT, UP1, 0x80, 0x8 ;  /* 0x000000000008781c */ /* 0x000fe20003f0f018 */
[----:B------:R-:W-:Y:S06]  /*63f0*/  UP2UR UR4, UPR, URZ, 0x2 ;  /* 0x00000002ff047883 */ /* 0x000fec0008000000 */
[----:B------:R-:W-:Y:S06]  /*6400*/  IMAD.U32 R66, RZ, RZ, UR4 ;  /* 0x00000004ff427e24 */ /* 0x000fec000f8e00ff */
[----:B------:R-:W-:Y:S02]  /*6410*/  @P0 MOV R3, R4 ;  /* 0x0000000400030202 */ /* 0x000fe40000000f00 */
[----:B------:R-:W-:Y:S02]  /*6420*/  @P0 LOP3.LUT R0, R5, 0xffff, RZ, 0xc0, !PT ;  /* 0x0000ffff05000812 */ /* 0x000fe400078ec0ff */
[----:B------:R-:W-:Y:S02]  /*6430*/  @P0 R2UR UR5, R3 ;  /* 0x00000000030502ca */ /* 0x000fe400000e0000 */
[----:B------:R-:W-:Y:S11]  /*6440*/  @P0 R2UR UR4, R0 ;  /* 0x00000000000402ca */ /* 0x000ff600000e0000 */
[----:B------:R-:W-:Y:S02]  /*6450*/  @UP1 UMOV UR37, UR5 ;  /* 0x0000000500251c82 */ /* 0x000fe40008000000 */
[----:B------:R-:W-:Y:S01]  /*6460*/  @UP1 UMOV UR36, UR4 ;  /* 0x0000000400241c82 */ /* 0x000fe20008000000 */
[----:B------:R-:W-:Y:S05]  /*6470*/  BRA.U !UP0, `(.L_x_103) ;  /* 0x0000000108cc7547 */ /* 0x000fea000b800000 */
[----:B------:R-:W1:Y:S01]  /*6480*/  LDCU UR9, c[0x0][0xc20] ;  /* 0x00018400ff0977ac */ /* 0x000e620008000800 */
[----:B------:R-:W-:Y:S02]  /*6490*/  UIMAD.WIDE.U32 UR4, UR62, UR59, URZ ;  /* 0x0000003b3e0472a5 */ /* 0x000fe4000f8e00ff */
[----:B------:R-:W-:Y:S02]  /*64a0*/  UIMAD.WIDE.U32 UR6, UR63, UR56, URZ ;  /* 0x000000383f0672a5 */ /* 0x000fe4000f8e00ff */
[----:B------:R-:W-:Y:S02]  /*64b0*/  UIMAD.WIDE.U32 UR10, UR36, UR59, URZ ;  /* 0x0000003b240a72a5 */ /* 0x000fe4000f8e00ff */
[----:B------:R-:W-:Y:S02]  /*64c0*/  UISETP.NE.AND UP0, UPT, UR58, 0x1, UPT ;  /* 0x000000013a00788c */ /* 0x000fe4000bf05270 */
[----:B------:R-:W-:Y:S02]  /*64d0*/  UISETP.NE.AND UP1, UPT, UR48, 0x1, UPT ;  /* 0x000000013000788c */ /* 0x000fe4000bf25270 */
[----:B------:R-:W-:Y:S02]  /*64e0*/  UISETP.NE.AND UP2, UPT, UR39, 0x1, UPT ;  /* 0x000000012700788c */ /* 0x000fe4000bf45270 */
[----:B------:R-:W-:Y:S01]  /*64f0*/  UIMAD.WIDE.U32 UR12, UR37, UR56, URZ ;  /* 0x00000038250c72a5 */ /* 0x000fe2000f8e00ff */
[----:B------:R-:W-:Y:S01]  /*6500*/  UMOV UR4, UR5 ;  /* 0x0000000500047c82 */ /* 0x000fe20008000000 */
[----:B------:R-:W-:Y:S01]  /*6510*/  UMOV UR6, UR11 ;  /* 0x0000000b00067c82 */ /* 0x000fe20008000000 */
[----:B-1----:R-:W-:Y:S03]  /*6520*/  USHF.R.U32.HI UR8, URZ, UR9, UR4 ;  /* 0x00000009ff087299 */ /* 0x002fe60008011604 */
[----:B------:R-:W-:Y:S02]  /*6530*/  UMOV UR4, UR7 ;  /* 0x0000000700047c82 */ /* 0x000fe40008000000 */
[----:B------:R-:W-:Y:S02]  /*6540*/  USHF.R.U32.HI UR5, URZ, UR57, UR4 ;  /* 0x00000039ff057299 */ /* 0x000fe40008011604 */
[----:B------:R-:W-:Y:S02]  /*6550*/  USEL UR4, UR62, UR8, !UP0 ;  /* 0x000000083e047287 */ /* 0x000fe4000c000000 */
[----:B------:R-:W-:Y:S02]  /*6560*/  USHF.R.U32.HI UR8, URZ, UR9, UR6 ;  /* 0x00000009ff087299 */ /* 0x000fe40008011606 */
[----:B------:R-:W-:Y:S02]  /*6570*/  UIMAD.WIDE.U32 UR6, UR4, UR46, URZ ;  /* 0x0000002e040672a5 */ /* 0x000fe4000f8e00ff */
[----:B------:R-:W-:Y:S02]  /*6580*/  USEL UR9, UR63, UR5, !UP1 ;  /* 0x000000053f097287 */ /* 0x000fe4000c800000 */
[----:B------:R-:W-:Y:S02]  /*6590*/  USEL UR8, UR36, UR8, !UP0 ;  /* 0x0000000824087287 */ /* 0x000fe4000c000000 */
[----:B------:R-:W-:Y:S01]  /*65a0*/  UIMAD.WIDE.U32 UR10, UR9, UR46, URZ ;  /* 0x0000002e090a72a5 */ /* 0x000fe2000f8e00ff */
[----:B------:R-:W-:Y:S01]  /*65b0*/  UMOV UR6, UR7 ;  /* 0x0000000700067c82 */ /* 0x000fe20008000000 */
[----:B------:R-:W-:Y:S01]  /*65c0*/  UMOV UR5, UR13 ;  /* 0x0000000d00057c82 */ /* 0x000fe20008000000 */
[----:B------:R-:W-:Y:S02]  /*65d0*/  @UP2 USHF.R.U32.HI UR4, URZ, UR47, UR6 ;  /* 0x0000002fff042299 */ /* 0x000fe40008011606 */
[----:B------:R-:W-:Y:S02]  /*65e0*/  USHF.R.U32.HI UR5, URZ, UR57, UR5 ;  /* 0x00000039ff057299 */ /* 0x000fe40008011605 */
[----:B------:R-:W-:Y:S02]  /*65f0*/  UIMAD UR4, UR39, UR4, URZ ;  /* 0x00000004270472a4 */ /* 0x000fe4000f8e02ff */
[----:B------:R-:W-:Y:S02]  /*6600*/  USEL UR5, UR37, UR5, !UP1 ;  /* 0x0000000525057287 */ /* 0x000fe4000c800000 */
[----:B------:R-:W-:Y:S01]  /*6610*/  UISETP.GE.AND UP0, UPT, UR8, UR4, UPT ;  /* 0x000000040800728c */ /* 0x000fe2000bf06270 */
[----:B------:R-:W-:Y:S01]  /*6620*/  UMOV UR6, UR11 ;  /* 0x0000000b00067c82 */ /* 0x000fe20008000000 */
[----:B------:R-:W-:Y:S02]  /*6630*/  UIMAD.WIDE.U32 UR10, UR8, UR46, URZ ;  /* 0x0000002e080a72a5 */ /* 0x000fe4000f8e00ff */
[----:B------:R-:W-:Y:S04]  /*6640*/  @UP2 USHF.R.U32.HI UR9, URZ, UR47, UR6 ;  /* 0x0000002fff092299 */ /* 0x000fe80008011606 */
[----:B------:R-:W-:Y:S01]  /*6650*/  UIMAD UR6, UR39, UR9, URZ ;  /* 0x00000009270672a4 */ /* 0x000fe2000f8e02ff */
[----:B------:R-:W-:Y:S03]  /*6660*/  UMOV UR4, UR11 ;  /* 0x0000000b00047c82 */ /* 0x000fe60008000000 */
[----:B------:R-:W-:Y:S02]  /*6670*/  UISETP.GE.OR UP0, UPT, UR5, UR6, UP0 ;  /* 0x000000060500728c */ /* 0x000fe40008706670 */
[----:B------:R-:W-:Y:S02]  /*6680*/  USHF.R.U32.HI UR4, URZ, UR47, UR4 ;  /* 0x0000002fff047299 */ /* 0x000fe40008011604 */
[----:B------:R-:W-:Y:S02]  /*6690*/  UIMAD.WIDE.U32 UR6, UR5, UR46, URZ ;  /* 0x0000002e050672a5 */ /* 0x000fe4000f8e00ff */
[----:B------:R-:W-:Y:S02]  /*66a0*/  USEL UR11, UR8, UR4, !UP2 ;  /* 0x00000004080b7287 */ /* 0x000fe4000d000000 */
[----:B------:R-:W-:Y:S02]  /*66b0*/  UIADD3 UR6, UPT, UPT, -UR5, URZ, URZ ;  /* 0x000000ff05067290 */ /* 0x000fe4000fffe1ff */
[----:B------:R-:W-:Y:S02]  /*66c0*/  UIADD3 UR10, UPT, UPT, -UR11, URZ, URZ ;  /* 0x000000ff0b0a7290 */ /* 0x000fe4000fffe1ff */
[----:B------:R-:W-:Y:S02]  /*66d0*/  UIMAD UR6, UR48, UR6, UR37 ;  /* 0x00000006300672a4 */ /* 0x000fe4000f8e0225 */
[----:B------:R-:W-:Y:S01]  /*66e0*/  UIMAD UR10, UR39, UR10, UR8 ;  /* 0x0000000a270a72a4 */ /* 0x000fe2000f8e0208 */
[----:B------:R-:W-:Y:S01]  /*66f0*/  @!UP0 UMOV UR4, UR7 ;  /* 0x0000000700048c82 */ /* 0x000fe20008000000 */
[----:B------:R-:W-:Y:S02]  /*6700*/  UIADD3 UR7, UPT, UPT, -UR8, URZ, URZ ;  /* 0x000000ff08077290 */ /* 0x000fe4000fffe1ff */
[----:B------:R-:W-:Y:S04]  /*6710*/  @!UP0 USHF.R.U32.HI UR4, URZ, UR47, UR4 ;  /* 0x0000002fff048299 */ /* 0x000fe80008011604 */
[----:B------:R-:W-:Y:S04]  /*6720*/  @!UP0 USEL UR4, UR5, UR4, !UP2 ;  /* 0x0000000405048287 */ /* 0x000fe8000d000000 */
[----:B------:R-:W-:Y:S02]  /*6730*/  @!UP0 UIMAD UR9, UR9, UR10, UR4 ;  /* 0x0000000a090982a4 */ /* 0x000fe4000f8e0204 */
[----:B------:R-:W-:Y:S02]  /*6740*/  @!UP0 UIADD3 UR10, UPT, UPT, UR11, -UR4, URZ ;  /* 0x800000040b0a8290 */ /* 0x000fe4000fffe0ff */
[----:B------:R-:W-:Y:S02]  /*6750*/  UIMAD UR4, UR58, UR7, UR36 ;  /* 0x000000073a0472a4 */ /* 0x000fe4000f8e0224 */
[----:B------:R-:W-:Y:S03]  /*6760*/  @!UP0 UIMAD UR8, UR10, UR39, UR5 ;  /* 0x000000270a0882a4 */ /* 0x000fe6000f8e0205 */
[----:B------:R-:W-:Y:S02]  /*6770*/  @!UP0 UMOV UR5, UR9 ;  /* 0x0000000900058c82 */ /* 0x000fe40008000000 */
[----:B------:R-:W-:Y:S02]  /*6780*/  UIMAD UR37, UR5, UR48, UR6 ;  /* 0x00000030052572a4 */ /* 0x000fe4000f8e0206 */
[----:B------:R-:W-:Y:S11]  /*6790*/  UIMAD UR36, UR8, UR58, UR4 ;  /* 0x0000003a082472a4 */ /* 0x000ff6000f8e0204 */
[----:B------:R-:W-:Y:S01]  /*67a0*/  @!UPT UIADD3 URZ, UPT, UPT, URZ, URZ, URZ ;  /* 0x000000fffffff290 */ /* 0x000fe2000fffe0ff */
.L_x_103:
[----:B------:R-:W-:Y:S01]  /*67b0*/  UISETP.NE.AND UP0, UPT, UR38, 0x1, UPT ;  /* 0x000000012600788c */ /* 0x000fe2000bf05270 */
[----:B------:R-:W-:Y:S01]  /*67c0*/  @P0 SHF.R.U32.HI R4, RZ, 0x10, R5 ;  /* 0x00000010ff040819 */ /* 0x000fe20000011605 */
[----:B------:R-:W-:Y:S01]  /*67d0*/  USHF.L.U32 UR41, UR23, 0x6, URZ ;  /* 0x0000000617297899 */ /* 0x000fe200080006ff */
[----:B------:R-:W-:Y:S02]  /*67e0*/  R2UR UR11, R60 ;  /* 0x000000003c0b72ca */ /* 0x000fe400000e0000 */
[----:B------:R-:W-:Y:S06]  /*67f0*/  @P0 R2UR UR11, R4 ;  /* 0x00000000040b02ca */ /* 0x000fec00000e0000 */
[----:B------:R-:W1:Y:S07]  /*6800*/  @!UP0 LDCU.128 UR12, c[0x0][0xc10] ;  /* 0x00018200ff0c87ac */ /* 0x000e6e0008000c00 */
[----:B------:R-:W-:Y:S01]  /*6810*/  IMAD.U32 R60, RZ, RZ, UR11 ;  /* 0x0000000bff3c7e24 */ /* 0x000fe2000f8e00ff */
[----:B------:R-:W2:Y:S01]  /*6820*/  @!UP0 LDCU UR5, c[0x0][0xc0c] ;  /* 0x00018180ff0587ac */ /* 0x000ea20008000800 */
[----:B------:R-:W3:Y:S01]  /*6830*/  @!UP0 LDCU UR10, c[0x0][0xc20] ;  /* 0x00018400ff0a87ac */ /* 0x000ee20008000800 */
[----:B------:R-:W-:Y:S02]  /*6840*/  UIADD3 UR11, UPT, UPT, UR49, 0x400, URZ ;  /* 0x00000400310b7890 */ /* 0x000fe4000fffe0ff */
[----:B-1----:R-:W-:Y:S02]  /*6850*/  UIMAD.WIDE.U32 UR8, UR37, UR12, URZ ;  /* 0x0000000c250872a5 */ /* 0x002fe4000f8e00ff */
[----:B------:R-:W-:Y:S02]  /*6860*/  UIMAD.WIDE.U32 UR6, UR36, UR15, URZ ;  /* 0x0000000f240672a5 */ /* 0x000fe4000f8e00ff */
[----:B------:R-:W-:Y:S03]  /*6870*/  @!UP0 UISETP.NE.AND UP1, UPT, UR14, 0x1, UPT ;  /* 0x000000010e00888c */ /* 0x000fe6000bf25270 */
[----:B------:R-:W-:Y:S01]  /*6880*/  @!UP0 UMOV UR4, UR9 ;  /* 0x0000000900048c82 */ /* 0x000fe20008000000 */
[----:B--2---:R-:W-:Y:S02]  /*6890*/  @!UP0 UISETP.NE.AND UP2, UPT, UR5, 0x1, UPT ;  /* 0x000000010500888c */ /* 0x004fe4000bf45270 */
[----:B------:R-:W-:Y:S01]  /*68a0*/  @!UP0 USHF.R.U32.HI UR4, URZ, UR13, UR4 ;  /* 0x0000000dff048299 */ /* 0x000fe20008011604 */
[----:B------:R-:W-:Y:S02]  /*68b0*/  @!UP0 UMOV UR6, UR7 ;  /* 0x0000000700068c82 */ /* 0x000fe40008000000 */
[----:B---3--:R-:W-:Y:S02]  /*68c0*/  @!UP0 USHF.R.U32.HI UR6, URZ, UR10, UR6 ;  /* 0x0000000aff068299 */ /* 0x008fe40008011606 */
[----:B------:R-:W-:Y:S02]  /*68d0*/  @!UP0 USEL UR7, UR37, UR4, !UP2 ;  /* 0x0000000425078287 */ /* 0x000fe4000d000000 */
[----:B------:R-:W-:Y:S04]  /*68e0*/  @!UP0 USEL UR6, UR36, UR6, !UP1 ;  /* 0x0000000624068287 */ /* 0x000fe8000c800000 */
[----:B------:R-:W-:Y:S02]  /*68f0*/  @!UP0 UIADD3 UR4, UPT, UPT, -UR7, UR6, URZ ;  /* 0x0000000607048290 */ /* 0x000fe4000fffe1ff */
[----:B------:R-:W-:Y:S02]  /*6900*/  @!UP0 UIADD3 UR6, UPT, UPT, UR7, -UR6, URZ ;  /* 0x8000000607068290 */ /* 0x000fe4000fffe0ff */
[----:B------:R-:W-:Y:S02]  /*6910*/  @!UP0 UIMAD UR37, UR4, UR5, UR37 ;  /* 0x00000005042582a4 */ /* 0x000fe4000f8e0225 */
[----:B------:R-:W-:Y:S02]  /*6920*/  @!UP0 UIMAD UR36, UR6, UR14, UR36 ;  /* 0x0000000e062482a4 */ /* 0x000fe4000f8e0224 */
[----:B------:R-:W-:Y:S09]  /*6930*/  ULOP3.LUT UP0, URZ, UR11, 0x1b0, URZ, 0xc0, !UPT ;  /* 0x000001b00bff7892 */ /* 0x000ff2000f80c0ff */
[----:B------:R-:W-:Y:S05]  /*6940*/  BRA.U !UP0, `(.L_x_104) ;  /* 0x00000001087c7547 */ /* 0x000fea000b800000 */
[----:B------:R-:W1:Y:S01]  /*6950*/  LDCU.64 UR8, c[0x4][0x80] ;  /* 0x01001000ff0877ac */ /* 0x000e620008000a00 */
[----:B------:R-:W-:Y:S01]  /*6960*/  MOV R16, 0x0 ;  /* 0x0000000000107802 */ /* 0x000fe20000000f00 */
[----:B------:R-:W-:Y:S02]  /*6970*/  HFMA2 R12, -RZ, RZ, 0, 5.9604644775390625e-08 ;  /* 0x00000001ff0c7431 */ /* 0x000fe400000001ff */
[----:B------:R-:W-:Y:S01]  /*6980*/  IMAD.MOV.U32 R8, RZ, RZ, 0x70 ;  /* 0x00000070ff087424 */ /* 0x000fe200078e00ff */
[----:B------:R2:W3:Y:S01]  /*6990*/  LDC.64 R14, c[0x4][R16] ;  /* 0x01000000100e7b82 */ /* 0x0004e20000000a00 */
[----:B------:R-:W4:Y:S01]  /*69a0*/  LDCU.64 UR6, c[0x4][0x88] ;  /* 0x01001100ff0677ac */ /* 0x000f220008000a00 */
[----:B------:R-:W-:Y:S01]  /*69b0*/  IMAD.MOV.U32 R13, RZ, RZ, RZ ;  /* 0x000000ffff0d7224 */ /* 0x000fe200078e00ff */
[----:B------:R-:W2:Y:S01]  /*69c0*/  LDCU.64 UR4, c[0x4][0x8] ;  /* 0x01000100ff0477ac */ /* 0x000ea20008000a00 */
[----:B-1----:R-:W-:Y:S01]  /*69d0*/  MOV R5, UR9 ;  /* 0x0000000900057c02 */ /* 0x002fe20008000f00 */
[----:B------:R-:W-:Y:S01]  /*69e0*/  IMAD.U32 R4, RZ, RZ, UR8 ;  /* 0x00000008ff047e24 */ /* 0x000fe2000f8e00ff */
[----:B----4-:R-:W-:Y:S01]  /*69f0*/  MOV R7, UR7 ;  /* 0x0000000700077c02 */ /* 0x010fe20008000f00 */
[----:B------:R-:W-:Y:S01]  /*6a00*/  IMAD.U32 R6, RZ, RZ, UR6 ;  /* 0x00000006ff067e24 */ /* 0x000fe2000f8e00ff */
[----:B--2---:R-:W-:Y:S01]  /*6a10*/  MOV R11, UR5 ;  /* 0x00000005000b7c02 */ /* 0x004fe20008000f00 */
[----:B------:R-:W-:Y:S02]  /*6a20*/  IMAD.U32 R10, RZ, RZ, UR4 ;  /* 0x00000004ff0a7e24 */ /* 0x000fe4000f8e00ff */
[----:B------:R-:W-:Y:S07]  /*6a30*/  LEPC R20, `(.L_x_105) ;  /* 0x000000001014794e */ /* 0x000fee0000000000 */
[----:B---3-5:R-:W-:Y:S05]  /*6a40*/  CALL.ABS.NOINC R14 ;  /* 0x000000000e007343 */ /* 0x028fea0003c00000 */
.L_x_105:
[----:B------:R-:W1:Y:S01]  /*6a50*/  LDCU.64 UR8, c[0x4][0x80] ;  /* 0x01001000ff0877ac */ /* 0x000e620008000a00 */
[----:B------:R-:W2:Y:S01]  /*6a60*/  LDC.64 R16, c[0x4][R16] ;  /* 0x0100000010107b82 */ /* 0x000ea20000000a00 */
[----:B------:R-:W-:Y:S02]  /*6a70*/  HFMA2 R12, -RZ, RZ, 0, 5.9604644775390625e-08 ;  /* 0x00000001ff0c7431 */ /* 0x000fe400000001ff */
[----:B------:R-:W-:Y:S02]  /*6a80*/  IMAD.MOV.U32 R8, RZ, RZ, 0x70 ;  /* 0x00000070ff087424 */ /* 0x000fe400078e00ff */
[----:B------:R-:W-:Y:S01]  /*6a90*/  IMAD.MOV.U32 R13, RZ, RZ, RZ ;  /* 0x000000ffff0d7224 */ /* 0x000fe200078e00ff */
[----:B------:R-:W3:Y:S01]  /*6aa0*/  LDCU.64 UR6, c[0x4][0x88] ;  /* 0x01001100ff0677ac */ /* 0x000ee20008000a00 */
[----:B------:R-:W4:Y:S01]  /*6ab0*/  LDCU.64 UR4, c[0x4][0x8] ;  /* 0x01000100ff0477ac */ /* 0x000f220008000a00 */
[----:B-1----:R-:W-:Y:S02]  /*6ac0*/  MOV R4, UR8 ;  /* 0x0000000800047c02 */ /* 0x002fe40008000f00 */
[----:B------:R-:W-:Y:S02]  /*6ad0*/  MOV R5, UR9 ;  /* 0x0000000900057c02 */ /* 0x000fe40008000f00 */
[----:B---3--:R-:W-:Y:S01]  /*6ae0*/  MOV R7, UR7 ;  /* 0x0000000700077c02 */ /* 0x008fe20008000f00 */
[----:B------:R-:W-:Y:S01]  /*6af0*/  IMAD.U32 R6, RZ, RZ, UR6 ;  /* 0x00000006ff067e24 */ /* 0x000fe2000f8e00ff */
[----:B----4-:R-:W-:Y:S01]  /*6b00*/  MOV R11, UR5 ;  /* 0x00000005000b7c02 */ /* 0x010fe20008000f00 */
[----:B------:R-:W-:Y:S02]  /*6b10*/  IMAD.U32 R10, RZ, RZ, UR4 ;  /* 0x00000004ff0a7e24 */ /* 0x000fe4000f8e00ff */
[----:B------:R-:W-:Y:S07]  /*6b20*/  LEPC R20, `(.L_x_104) ;  /* 0x000000001014794e */ /* 0x000fee0000000000 */
[----:B--2---:R-:W-:Y:S05]  /*6b30*/  CALL.ABS.NOINC R16 ;  /* 0x0000000010007343 */ /* 0x004fea0003c00000 */
.L_x_104:
[----:B------:R-:W-:Y:S02]  /*6b40*/  R2UR UR6, R58 ;  /* 0x000000003a0672ca */ /* 0x000fe400000e0000 */
[----:B------:R-:W-:Y:S02]  /*6b50*/  R2UR UR5, R53 ;  /* 0x00000000350572ca */ /* 0x000fe400000e0000 */
[----:B------:R-:W-:Y:S02]  /*6b60*/  R2UR UR4, R52 ;  /* 0x00000000340472ca */ /* 0x000fe400000e0000 */
[----:B------:R-:W-:Y:S02]  /*6b70*/  ISETP.NE.U32.AND P4, PT, R42, RZ, PT ;  /* 0x000000ff2a00720c */ /* 0x000fe40003f85070 */
[----:B------:R-:W-:Y:S02]  /*6b80*/  ISETP.NE.U32.AND P2, PT, RZ, UR60, PT ;  /* 0x0000003cff007c0c */ /* 0x000fe4000bf45070 */
[----:B------:R-:W-:Y:S02]  /*6b90*/  ISETP.NE.AND.EX P4, PT, R43, RZ, PT, P4 ;  /* 0x000000ff2b00720c */ /* 0x000fe40003f85340 */
[----:B------:R-:W-:Y:S01]  /*6ba0*/  ISETP.NE.AND.EX P2, PT, RZ, UR61, PT, P2 ;  /* 0x0000003dff007c0c */ /* 0x000fe2000bf45320 */
[----:B------:R-:W-:Y:S02]  /*6bb0*/  UISETP.NE.AND UP2, UPT, UR6, URZ, UPT ;  /* 0x000000ff0600728c */ /* 0x000fe4000bf45270 */
[----:B------:R-:W-:Y:S04]  /*6bc0*/  UISETP.NE.U32.AND UP0, UPT, UR5, URZ, UPT ;  /* 0x000000ff0500728c */ /* 0x000fe8000bf05070 */
[----:B------:R-:W-:Y:S01]  /*6bd0*/  UISETP.NE.AND.EX UP1, UPT, UR4, URZ, UPT, UP0 ;  /* 0x000000ff0400728c */ /* 0x000fe2000bf25300 */
[----:B------:R-:W-:Y:S01]  /*6be0*/  PLOP3.LUT P1, PT, PT, PT, UP2, 0x80, 0x8 ;  /* 0x000000000008781c */ /* 0x000fe20003f2f028 */
[----:B------:R-:W-:Y:S03]  /*6bf0*/  UPLOP3.LUT UP0, UPT, UPT, UPT, UPT, 0x40, 0x4 ;  /* 0x000000000004789c */ /* 0x000fe60003f0e870 */
[----:B------:R-:W-:Y:S06]  /*6c00*/  @UP2 UPLOP3.LUT UP0, UPT, UPT, UPT, UP1, 0x80, 0x8 ;  /* 0x000000000008289c */ /* 0x000fec0003f0f010 */
[----:B------:R-:W-:Y:S01]  /*6c10*/  PLOP3.LUT P0, PT, PT, PT, UP0, 0x80, 0x8 ;  /* 0x000000000008781c */ /* 0x000fe20003f0f008 */
[----:B------:R-:W-:Y:S01]  /*6c20*/  @!UPT UIADD3 URZ, UPT, UPT, URZ, URZ, URZ ;  /* 0x000000fffffff290 */ /* 0x000fe2000fffe0ff */
[----:B------:R-:W-:Y:S11]  /*6c30*/  BRA.U !UP1, `(.L_x_106) ;  /* 0x0000000109407547 */ /* 0x000ff6000b800000 */
[----:B------:R-:W-:Y:S01]  /*6c40*/  UISETP.NE.U32.AND UP0, UPT, UR60, URZ, UPT ;  /* 0x000000ff3c00728c */ /* 0x000fe2000bf05070 */
[----:B------:R-:W-:Y:S01]  /*6c50*/  R2UR UR6, R53 ;  /* 0x00000000350672ca */ /* 0x000fe200000e0000 */
[----:B------:R-:W1:Y:S01]  /*6c60*/  LDCU.64 UR8, c[0x0][0x358] ;  /* 0x00006b00ff0877ac */ /* 0x000e620008000a00 */
[----:B------:R-:W-:Y:S02]  /*6c70*/  HFMA2 R50, -RZ, RZ, 0, 5.9604644775390625e-08 ;  /* 0x00000001ff327431 */ /* 0x000fe400000001ff */
[----:B------:R-:W-:Y:S01]  /*6c80*/  IMAD.MOV.U32 R0, RZ, RZ, 0x1 ;  /* 0x00000001ff007424 */ /* 0x000fe200078e00ff */
[----:B------:R-:W-:Y:S06]  /*6c90*/  UISETP.NE.AND.EX UP0, UPT, UR61, URZ, UPT, UP0 ;  /* 0x000000ff3d00728c */ /* 0x000fec000bf05300 */
[----:B------:R-:W-:Y:S05]  /*6ca0*/  PLOP3.LUT P3, PT, PT, PT, UP0, 0x80, 0x8 ;  /* 0x000000000008781c */ /* 0x000fea0003f6f008 */
[----:B------:R-:W2:Y:S01]  /*6cb0*/  @UP0 LDCU.64 UR4, c[0x0][0x988] ;  /* 0x00013100ff0407ac */ /* 0x000ea20008000a00 */
[----:B------:R-:W-:Y:S07]  /*6cc0*/  @UP0 UIMAD UR6, UR53, UR6, URZ ;  /* 0x00000006350602a4 */ /* 0x000fee000f8e02ff */
[----:B------:R-:W-:Y:S01]  /*6cd0*/  @!P3 PRMT R50, R0, 0x7610, R50 ;  /* 0x000076100032b816 */ /* 0x000fe20000000032 */
[----:B--2---:R-:W-:Y:S06]  /*6ce0*/  @UP0 UIMAD.WIDE UR4, UR6, 0x4, UR4 ;  /* 0x00000004060408a5 */ /* 0x004fec000f8e0204 */
[----:B-----5:R-:W-:Y:S02]  /*6cf0*/  IMAD.U32 R26, RZ, RZ, UR4 ;  /* 0x00000004ff1a7e24 */ /* 0x020fe4000f8e00ff */
[----:B------:R-:W-:Y:S03]  /*6d00*/  IMAD.U32 R27, RZ, RZ, UR5 ;  /* 0x00000005ff1b7e24 */ /* 0x000fe6000f8e00ff */
[----:B------:R-:W2:Y:S02]  /*6d10*/  @!UP0 LDCU UR4, c[0x0][0x980] ;  /* 0x00013000ff0487ac */ /* 0x000ea40008000800 */
[----:B-1----:R1:W5:Y:S02]  /*6d20*/  @P3 LDG.E R26, desc[UR8][R26.64] ;  /* 0x000000081a1a3981 */ /* 0x002364000c1e1900 */
[----:B-12---:R-:W-:Y:S02]  /*6d30*/  @!P3 MOV R26, UR4 ;  /* 0x00000004001abc02 */ /* 0x006fe40008000f00 */
.L_x_106:
[----:B------:R-:W-:Y:S05]  /*6d40*/  @!P4 BRA `(.L_x_107) ;  /* 0x000000000024c947 */ /* 0x000fea0003800000 */
[----:B------:R-:W-:Y:S01]  /*6d50*/  ISETP.NE.U32.AND P3, PT, R40, RZ, PT ;  /* 0x000000ff2800720c */ /* 0x000fe20003f65070 */
[----:B------:R-:W1:Y:S03]  /*6d60*/  LDCU.64 UR4, c[0x0][0x358] ;  /* 0x00006b00ff0477ac */ /* 0x000e660008000a00 */
[----:B------:R-:W-:Y:S11]  /*6d70*/  ISETP.NE.AND.EX P3, PT, R41, RZ, PT, P3 ;  /* 0x000000ff2900720c */ /* 0x000ff60003f65330 */
[----:B------:R-:W-:Y:S02]  /*6d80*/  @!UPT UIADD3 URZ, UPT, UPT, URZ, URZ, URZ ;  /* 0x000000fffffff290 */ /* 0x000fe4000fffe0ff */
[----:B------:R-:W2:Y:S01]  /*6d90*/  @P3 LDC.64 R4, c[0x0][0x9a8] ;  /* 0x00026a00ff043b82 */ /* 0x000ea20000000a00 */
[----:B------:R-:W-:Y:S04]  /*6da0*/  @P3 IMAD R0, R42, UR53, RZ ;  /* 0x000000352a003c24 */ /* 0x000fe8000f8e02ff */
[----:B--2---:R-:W-:Y:S05]  /*6db0*/  @P3 IMAD.WIDE R4, R0, 0x4, R4 ;  /* 0x0000000400043825 */ /* 0x004fea00078e0204 */
[----:B-1---5:R1:W5:Y:S02]  /*6dc0*/  @P3 LDG.E R24, desc[UR4][R4.64] ;  /* 0x0000000404183981 */ /* 0x022364000c1e1900 */
[----:B-1----:R-:W2:Y:S02]  /*6dd0*/  @!P3 LDC R24, c[0x0][0x9a0] ;  /* 0x00026800ff18bb82 */ /* 0x002ea40000000800 */
.L_x_107:
[----:B-----5:R-:W-:Y:S01]  /*6de0*/  FSETP.NEU.AND P3, PT, R26, RZ, PT ;  /* 0x000000ff1a00720b */ /* 0x020fe20003f6d000 */
[----:B------:R-:W1:Y:S01]  /*6df0*/  LDCU.128 UR12, c[0x0][0xb90] ;  /* 0x00017200ff0c77ac */ /* 0x000e620008000c00 */
[----:B------:R-:W-:Y:S01]  /*6e00*/  SEL R4, RZ, 0xffffffff, P2 ;  /* 0xffffffffff047807 */ /* 0x000fe20001000000 */
[----:B------:R-:W-:Y:S01]  /*6e10*/  BSSY B1, `(.L_x_108) ;  /* 0x0000059000017945 */ /* 0x000fe20003800000 */
[----:B------:R-:W-:Y:S01]  /*6e20*/  @P1 LOP3.LUT P2, RZ, R50, 0xff, RZ, 0xc0, !PT ;  /* 0x000000ff32ff1812 */ /* 0x000fe2000784c0ff */
[----:B------:R-:W-:Y:S01]  /*6e30*/  IMAD.MOV.U32 R71, RZ, RZ, 0x1 ;  /* 0x00000001ff477424 */ /* 0x000fe200078e00ff */
[----:B------:R-:W-:Y:S01]  /*6e40*/  @P1 SEL R0, RZ, 0xffffffff, P3 ;  /* 0xffffffffff001807 */ /* 0x000fe20001800000 */
[----:B------:R-:W-:Y:S01]  /*6e50*/  IMAD.IADD R25, R23, 0x1, R2 ;  /* 0x0000000117197824 */ /* 0x000fe200078e0202 */
[----:B------:R-:W-:Y:S01]  /*6e60*/  LEA R27, R22, UR49, 0x3 ;  /* 0x00000031161b7c11 */ /* 0x000fe2000f8e18ff */
[----:B------:R-:W3:Y:S01]  /*6e70*/  LDCU UR11, c[0x0][0xba0] ;  /* 0x00017400ff0b77ac */ /* 0x000ee20008000800 */
[----:B------:R-:W-:Y:S01]  /*6e80*/  @P0 SEL R0, R4, R0, !P2 ;  /* 0x0000000004000207 */ /* 0x000fe20005000000 */
[----:B------:R-:W-:Y:S01]  /*6e90*/  IMAD.U32 R70, RZ, RZ, UR50 ;  /* 0x00000032ff467e24 */ /* 0x000fe2000f8e00ff */
[----:B------:R-:W-:Y:S01]  /*6ea0*/  R2UR UR5, R56 ;  /* 0x00000000380572ca */ /* 0x000fe200000e0000 */
[----:B------:R-:W-:Y:S01]  /*6eb0*/  ULOP3.LUT UR4, UR55, 0x1, URZ, 0x3c, !UPT ;  /* 0x0000000137047892 */ /* 0x000fe2000f8e3cff */
[----:B------:R-:W-:Y:S01]  /*6ec0*/  @P1 LOP3.LUT R0, R0, 0x1, RZ, 0xc0, !PT ;  /* 0x0000000100001812 */ /* 0x000fe200078ec0ff */
[----:B------:R-:W-:Y:S01]  /*6ed0*/  USHF.L.U32 UR8, UR52, 0x6, URZ ;  /* 0x0000000634087899 */ /* 0x000fe200080006ff */
[----:B------:R-:W-:Y:S02]  /*6ee0*/  R2UR UR6, R55 ;  /* 0x00000000370672ca */ /* 0x000fe400000e0000 */
[----:B------:R-:W-:Y:S02]  /*6ef0*/  CS2R R38, SRZ ;  /* 0x0000000000267805 */ /* 0x000fe4000001ff00 */
[----:B------:R-:W-:Y:S01]  /*6f00*/  ISETP.NE.U32.OR P5, PT, R0, 0x1, !P1 ;  /* 0x000000010000780c */ /* 0x000fe20004fa5470 */
[----:B------:R-:W-:Y:S01]  /*6f10*/  IMAD.U32 R0, RZ, RZ, UR50 ;  /* 0x00000032ff007e24 */ /* 0x000fe2000f8e00ff */
[----:B------:R-:W-:Y:S01]  /*6f20*/  R2UR UR10, R57 ;  /* 0x00000000390a72ca */ /* 0x000fe200000e0000 */
[----:B------:R-:W-:Y:S01]  /*6f30*/  IMAD.U32 R69, RZ, RZ, UR4 ;  /* 0x00000004ff457e24 */ /* 0x000fe2000f8e00ff */
[----:B------:R-:W-:Y:S01]  /*6f40*/  R2UR UR9, R54 ;  /* 0x00000000360972ca */ /* 0x000fe200000e0000 */
[----:B------:R-:W-:Y:S01]  /*6f50*/  IMAD.U32 R64, RZ, RZ, UR8 ;  /* 0x00000008ff407e24 */ /* 0x000fe2000f8e00ff */
[----:B------:R-:W-:Y:S01]  /*6f60*/  LEA R0, R0, UR49, 0x3 ;  /* 0x0000003100007c11 */ /* 0x000fe2000f8e18ff */
[----:B------:R-:W-:Y:S01]  /*6f70*/  UIMAD.WIDE.U32 UR4, UR8, UR5, URZ ;  /* 0x00000005080472a5 */ /* 0x000fe2000f8e00ff */
[----:B------:R-:W-:Y:S02]  /*6f80*/  PLOP3.LUT P2, PT, PT, PT, UP1, 0x80, 0x8 ;  /* 0x000000000008781c */ /* 0x000fe40003f4f018 */
[----:B------:R-:W-:Y:S02]  /*6f90*/  CS2R R36, SRZ ;  /* 0x0000000000247805 */ /* 0x000fe4000001ff00 */
[----:B------:R-:W-:Y:S01]  /*6fa0*/  LOP3.LUT P4, R65, R50, 0xff, RZ, 0xc0, !PT ;  /* 0x000000ff32417812 */ /* 0x000fe2000788c0ff */
[----:B------:R-:W-:Y:S01]  /*6fb0*/  USHF.R.U32.HI UR5, URZ, UR6, UR5 ;  /* 0x00000006ff057299 */ /* 0x000fe20008011605 */
[----:B------:R-:W-:Y:S02]  /*6fc0*/  SEL R5, RZ, 0xffffffff, P3 ;  /* 0xffffffffff057807 */ /* 0x000fe40001800000 */
[----:B------:R-:W-:Y:S02]  /*6fd0*/  CS2R R30, SRZ ;  /* 0x00000000001e7805 */ /* 0x000fe4000001ff00 */
[----:B------:R-:W-:Y:S01]  /*6fe0*/  @P5 SHF.L.U32 R3, R69, 0x1f, RZ ;  /* 0x0000001f45035819 */ /* 0x000fe200000006ff */
[----:B------:R-:W-:Y:S01]  /*6ff0*/  UISETP.NE.AND UP0, UPT, UR10, 0x1, UPT ;  /* 0x000000010a00788c */ /* 0x000fe2000bf05270 */
[----:B------:R-:W-:Y:S02]  /*7000*/  P2R R67, PR, RZ, 0x20 ;  /* 0x00000020ff437803 */ /* 0x000fe40000000000 */
[----:B------:R-:W-:Y:S01]  /*7010*/  CS2R R28, SRZ ;  /* 0x00000000001c7805 */ /* 0x000fe2000001ff00 */
[----:B------:R4:W2:Y:S01]  /*7020*/  @P5 SYNCS.PHASECHK.TRANS64.TRYWAIT P1, [R0+URZ+0x1a0], R3 ;  /* 0x0001a003000055a7 */ /* 0x0008a200080211ff */
[----:B------:R-:W-:Y:S02]  /*7030*/  USEL UR5, UR8, UR5, !UP0 ;  /* 0x0000000508057287 */ /* 0x000fe4000c000000 */
[----:B------:R-:W-:Y:S01]  /*7040*/  UISETP.NE.AND UP0, UPT, UR9, 0x1, UPT ;  /* 0x000000010900788c */ /* 0x000fe2000bf05270 */
[----:B------:R-:W-:Y:S03]  /*7050*/  @P2 SEL R5, R4, R5, !P4 ;  /* 0x0000000504052207 */ /* 0x000fe60006000000 */
[----:B------:R-:W-:Y:S01]  /*7060*/  IMAD R7, RZ, RZ, -UR5 ;  /* 0x80000005ff077e24 */ /* 0x000fe2000f8e02ff */
[----:B------:R-:W-:Y:S01]  /*7070*/  LOP3.LUT R5, R5, 0x1, RZ, 0xc0, !PT ;  /* 0x0000000105057812 */ /* 0x000fe200078ec0ff */
[----:B------:R-:W-:Y:S02]  /*7080*/  IMAD.U32 R63, RZ, RZ, UR5 ;  /* 0x00000005ff3f7e24 */ /* 0x000fe4000f8e00ff */
[----:B------:R-:W-:Y:S01]  /*7090*/  IMAD R64, R7, UR10, R64 ;  /* 0x0000000a07407c24 */ /* 0x000fe2000f8e0240 */
[----:B----4-:R-:W-:Y:S04]  /*70a0*/  SHF.L.U32 R3, R47, 0x1f, RZ ;  /* 0x0000001f2f037819 */ /* 0x010fe800000006ff */
[----:B------:R4:W4:Y:S01]  /*70b0*/  SYNCS.PHASECHK.TRANS64.TRYWAIT P0, [R27+URZ+0x1f0], R3 ;  /* 0x0001f0031b0075a7 */ /* 0x00092200080011ff */
[----:B-1----:R-:W-:Y:S07]  /*70c0*/  UIMAD.WIDE.U32 UR6, UR5, UR12, URZ ;  /* 0x0000000c050672a5 */ /* 0x002fee000f8e00ff */
[----:B------:R-:W-:Y:S02]  /*70d0*/  UMOV UR4, UR7 ;  /* 0x0000000700047c82 */ /* 0x000fe40008000000 */
[----:B------:R-:W-:Y:S04]  /*70e0*/  USHF.R.U32.HI UR4, URZ, UR13, UR4 ;  /* 0x0000000dff047299 */ /* 0x000fe80008011604 */
[----:B------:R-:W-:Y:S02]  /*70f0*/  USEL UR4, UR5, UR4, !UP0 ;  /* 0x0000000405047287 */ /* 0x000fe4000c000000 */
[----:B------:R-:W-:Y:S02]  /*7100*/  UISETP.NE.AND UP0, UPT, UR14, 0x1, UPT ;  /* 0x000000010e00788c */ /* 0x000fe4000bf05270 */
[----:B------:R-:W-:Y:S02]  /*7110*/  UIMAD.WIDE.U32 UR6, UR4, UR15, URZ ;  /* 0x0000000f040672a5 */ /* 0x000fe4000f8e00ff */
[----:B------:R-:W-:Y:S02]  /*7120*/  IMAD.U32 R62, RZ, RZ, UR4 ;  /* 0x00000004ff3e7e24 */ /* 0x000fe4000f8e00ff */
[----:B------:R-:W-:Y:S01]  /*7130*/  PLOP3.LUT P2, PT, PT, PT, UP0, 0x80, 0x8 ;  /* 0x000000000008781c */ /* 0x000fe20003f4f008 */
[----:B------:R-:W-:Y:S02]  /*7140*/  IMAD R6, RZ, RZ, -UR4 ;  /* 0x80000004ff067e24 */ /* 0x000fe4000f8e02ff */
[----:B------:R-:W-:Y:S01]  /*7150*/  UMOV UR6, UR7 ;  /* 0x0000000700067c82 */ /* 0x000fe20008000000 */
[----:B------:R-:W-:Y:S01]  /*7160*/  IMAD.U32 R61, RZ, RZ, UR4 ;  /* 0x00000004ff3d7e24 */ /* 0x000fe2000f8e00ff */
[----:B---3--:R-:W-:Y:S01]  /*7170*/  USHF.R.U32.HI UR6, URZ, UR11, UR6 ;  /* 0x0000000bff067299 */ /* 0x008fe20008011606 */
[----:B------:R-:W-:Y:S05]  /*7180*/  IMAD R63, R6, UR9, R63 ;  /* 0x00000009063f7c24 */ /* 0x000fea000f8e023f */
[----:B------:R-:W-:Y:S02]  /*7190*/  SEL R62, R62, UR6, !P2 ;  /* 0x000000063e3e7c07 */ /* 0x000fe4000d000000 */
[----:B------:R-:W-:Y:S03]  /*71a0*/  ISETP.NE.U32.AND P2, PT, R5, 0x1, PT ;  /* 0x000000010500780c */ /* 0x000fe60003f45070 */
[----:B------:R-:W-:Y:S01]  /*71b0*/  IMAD.MOV R4, RZ, RZ, -R62 ;  /* 0x000000ffff047224 */ /* 0x000fe200078e0a3e */
[----:B------:R-:W-:Y:S03]  /*71c0*/  P2R R72, PR, RZ, 0x4 ;  /* 0x00000004ff487803 */ /* 0x000fe60000000000 */
[----:B------:R-:W-:Y:S01]  /*71d0*/  IMAD R61, R4, UR14, R61 ;  /* 0x0000000e043d7c24 */ /* 0x000fe2000f8e023d */
[----:B--2---:R-:W-:Y:S01]  /*71e0*/  @P5 SEL R71, RZ, 0x1, !P1 ;  /* 0x00000001ff475807 */ /* 0x004fe20004800000 */
[----:B------:R-:W-:Y:S06]  /*71f0*/  @!P5 BRA `(.L_x_109) ;  /* 0x000000000068d947 */ /* 0x000fec0003800000 */
[----:B------:R-:W-:Y:S01]  /*7200*/  HFMA2 R31, -RZ, RZ, 0, 0 ;  /* 0x00000000ff1f7431 */ /* 0x000fe200000001ff */
[----:B------:R-:W-:Y:S01]  /*7210*/  ISETP.NE.AND P1, PT, R71, RZ, PT ;  /* 0x000000ff4700720c */ /* 0x000fe20003f25270 */
[----:B------:R-:W-:Y:S01]  /*7220*/  IMAD.U32 R2, RZ, RZ, UR50 ;  /* 0x00000032ff027e24 */ /* 0x000fe2000f8e00ff */
[----:B------:R-:W-:Y:S11]  /*7230*/  BSSY B0, `(.L_x_110) ;  /* 0x0000005000007945 */ /* 0x000ff60003800000 */
[----:B------:R-:W-:Y:S05]  /*7240*/  @P1 BRA `(.L_x_111) ;  /* 0x00000000000c1947 */ /* 0x000fea0003800000 */
[----:B------:R-:W-:Y:S04]  /*7250*/  SHF.L.U32 R4, R69, 0x1f, RZ ;  /* 0x0000001f45047819 */ /* 0x000fe800000006ff */
[----:B------:R-:W1:Y:S02]  /*7260*/  SYNCS.PHASECHK.TRANS64.TRYWAIT P1, [R0+URZ+0x1a0], R4 ;  /* 0x0001a004000075a7 */ /* 0x000e6400080211ff */
[----:B-1----:R-:W-:Y:S05]  /*7270*/  @!P1 BRA `(.L_x_112) ;  /* 0x0000002400789947 */ /* 0x002fea0003800000 */
.L_x_111:
[----:B------:R-:W-:Y:S05]  /*7280*/  BSYNC B0 ;  /* 0x0000000000007941 */ /* 0x000fea0003800000 */
.L_x_110:
[----:B------:R-:W-:Y:S01]  /*7290*/  ISETP.NE.AND P1, PT, R72, RZ, PT ;  /* 0x000000ff4800720c */ /* 0x000fe20003f25270 */
[----:B------:R-:W-:Y:S01]  /*72a0*/  IMAD.MOV.U32 R30, RZ, RZ, RZ ;  /* 0x000000ffff1e7224 */ /* 0x000fe200078e00ff */
[----:B------:R-:W-:Y:S02]  /*72b0*/  CS2R R28, SRZ ;  /* 0x00000000001c7805 */ /* 0x000fe4000001ff00 */
[----:B------:R-:W-:Y:S02]  /*72c0*/  CS2R R38, SRZ ;  /* 0x0000000000267805 */ /* 0x000fe4000001ff00 */
[----:B------:R-:W-:Y:S07]  /*72d0*/  CS2R R36, SRZ ;  /* 0x0000000000247805 */ /* 0x000fee000001ff00 */
[----:B------:R-:W-:Y:S01]  /*72e0*/  @P1 IMAD R2, R2, 0x800, R48 ;  /* 0x0000080002021824 */ /* 0x000fe200078e0230 */
[----:B------:R-:W-:Y:S05]  /*72f0*/  @P1 WARPSYNC.ALL ;  /* 0x0000000000001948 */ /* 0x000fea0003800000 */
[----:B------:R-:W-:Y:S01]  /*7300*/  @P1 LEA R2, R2, UR49, 0x1 ;  /* 0x0000003102021c11 */ /* 0x000fe2000f8e08ff */
[----:B------:R-:W-:Y:S04]  /*7310*/  UIADD3 UR4, UPT, UPT, UR50, 0x1, URZ ;  /* 0x0000000132047890 */ /* 0x000fe8000fffe0ff */
[----:B------:R2:W3:Y:S01]  /*7320*/  @P1 LDSM.16.M88.4 R28, [R2+0x400] ;  /* 0x00040000021c183b */ /* 0x0004e20000000200 */
[----:B------:R-:W-:Y:S01]  /*7330*/  UISETP.NE.AND UP0, UPT, UR4, 0x3, UPT ;  /* 0x000000030400788c */ /* 0x000fe2000bf05270 */
[----:B-1----:R-:W-:Y:S03]  /*7340*/  @P1 IMAD R0, R59, 0x2, R2 ;  /* 0x000000023b001824 */ /* 0x002fe600078e0202 */
[----:B------:R-:W-:Y:S02]  /*7350*/  USEL UR5, URZ, 0x1, UP0 ;  /* 0x00000001ff057887 */ /* 0x000fe40008000000 */
[----:B------:R2:W1:Y:S01]  /*7360*/  @P1 LDSM.16.M88.4 R36, [R0+0x400] ;  /* 0x000400000024183b */ /* 0x0004620000000200 */
[----:B------:R-:W-:Y:S03]  /*7370*/  USEL UR4, UR4, URZ, UP0 ;  /* 0x000000ff04047287 */ /* 0x000fe60008000000 */
[----:B------:R-:W-:Y:S03]  /*7380*/  LOP3.LUT R69, R69, UR5, RZ, 0x3c, !PT ;  /* 0x0000000545457c12 */ /* 0x000fe6000f8e3cff */
[----:B------:R-:W-:Y:S02]  /*7390*/  IMAD.U32 R70, RZ, RZ, UR4 ;  /* 0x00000004ff467e24 */ /* 0x000fe4000f8e00ff */
.L_x_109:
[----:B------:R-:W-:Y:S05]  /*73a0*/  BSYNC B1 ;  /* 0x0000000000017941 */ /* 0x000fea0003800000 */
.L_x_108:
[----:B--2---:R-:W-:Y:S04]  /*73b0*/  SHF.R.U32.HI R0, RZ, 0x15, R25 ;  /* 0x00000015ff007819 */ /* 0x004fe80000011619 */
[----:B------:R-:W-:Y:S01]  /*73c0*/  LOP3.LUT P1, RZ, R0, 0x3, R51, 0x48, !PT ;  /* 0x0000000300ff7812 */ /* 0x000fe20007824833 */
[----:B------:R-:W-:Y:S01]  /*73d0*/  @!UPT UIADD3 URZ, UPT, UPT, URZ, URZ, URZ ;  /* 0x000000fffffff290 */ /* 0x000fe2000fffe0ff */
[----:B----4-:R-:W-:Y:S11]  /*73e0*/  @P0 BRA `(.L_x_113) ;  /* 0x0000000000080947 */ /* 0x010ff60003800000 */
[----:B------:R-:W2:Y:S02]  /*73f0*/  SYNCS.PHASECHK.TRANS64.TRYWAIT P0, [R27+URZ+0x1f0], R3 ;  /* 0x0001f0031b0075a7 */ /* 0x000ea400080011ff */
[----:B--2---:R-:W-:Y:S05]  /*7400*/  @!P0 BRA `(.L_x_114) ;  /* 0x0000002400288947 */ /* 0x004fea0003800000 */
.L_x_113:
[----:B------:R-:W-:Y:S05]  /*7410*/  @!P1 BRA `(.L_x_115) ;  /* 0x0000000000409947 */ /* 0x000fea0003800000 */
[----:B------:R-:W4:Y:S01]  /*7420*/  LDCU.64 UR8, c[0x4][0x70] ;  /* 0x01000e00ff0877ac */ /* 0x000f220008000a00 */
[----:B--2---:R-:W-:Y:S01]  /*7430*/  MOV R3, 0x0 ;  /* 0x0000000000037802 */ /* 0x004fe20000000f00 */
[----:B------:R-:W-:Y:S02]  /*7440*/  HFMA2 R12, -RZ, RZ, 0, 5.9604644775390625e-08 ;  /* 0x00000001ff0c7431 */ /* 0x000fe400000001ff */
[----:B------:R-:W-:Y:S02]  /*7450*/  IMAD.MOV.U32 R8, RZ, RZ, 0x192 ;  /* 0x00000192ff087424 */ /* 0x000fe400078e00ff */
[----:B------:R-:W-:Y:S01]  /*7460*/  IMAD.MOV.U32 R13, RZ, RZ, RZ ;  /* 0x000000ffff0d7224 */ /* 0x000fe200078e00ff */
[----:B------:R-:W2:Y:S01]  /*7470*/  LDCU.64 UR6, c[0x4][0x78] ;  /* 0x01000f00ff0677ac */ /* 0x000ea20008000a00 */
[----:B------:R-:W1:Y:S01]  /*7480*/  LDC.64 R2, c[0x4][R3] ;  /* 0x0100000003027b82 */ /* 0x000e620000000a00 */
[----:B------:R-:W5:Y:S01]  /*7490*/  LDCU.64 UR4, c[0x4][0x10] ;  /* 0x01000200ff0477ac */ /* 0x000f620008000a00 */
[----:B----4-:R-:W-:Y:S01]  /*74a0*/  MOV R5, UR9 ;  /* 0x0000000900057c02 */ /* 0x010fe20008000f00 */
[----:B------:R-:W-:Y:S01]  /*74b0*/  IMAD.U32 R4, RZ, RZ, UR8 ;  /* 0x00000008ff047e24 */ /* 0x000fe2000f8e00ff */
[----:B--2---:R-:W-:Y:S01]  /*74c0*/  MOV R7, UR7 ;  /* 0x0000000700077c02 */ /* 0x004fe20008000f00 */
[----:B------:R-:W-:Y:S01]  /*74d0*/  IMAD.U32 R6, RZ, RZ, UR6 ;  /* 0x00000006ff067e24 */ /* 0x000fe2000f8e00ff */
[----:B-----5:R-:W-:Y:S01]  /*74e0*/  MOV R11, UR5 ;  /* 0x00000005000b7c02 */ /* 0x020fe20008000f00 */
[----:B------:R-:W-:Y:S02]  /*74f0*/  IMAD.U32 R10, RZ, RZ, UR4 ;  /* 0x00000004ff0a7e24 */ /* 0x000fe4000f8e00ff */
[----:B------:R-:W-:Y:S07]  /*7500*/  LEPC R20, `(.L_x_115) ;  /* 0x000000001014794e */ /* 0x000fee0000000000 */
[----:B-1-3--:R-:W-:Y:S05]  /*7510*/  CALL.ABS.NOINC R2 ;  /* 0x0000000002007343 */ /* 0x00afea0003c00000 */
.L_x_115:
[----:B--23--:R-:W-:Y:S01]  /*7520*/  SHF.L.U32 R3, R28, 0x10, RZ ;  /* 0x000000101c037819 */ /* 0x00cfe200000006ff */
[----:B------:R-:W-:Y:S05]  /*7530*/  WARPSYNC.ALL ;  /* 0x0000000000007948 */ /* 0x000fea0003800000 */
[----:B------:R-:W-:Y:S01]  /*7540*/  R2UR UR4, R25 ;  /* 0x00000000190472ca */ /* 0x000fe200000e0000 */
[----:B------:R-:W-:Y:S01]  /*7550*/  BSSY.RECONVERGENT B0, `(.L_x_116) ;  /* 0x0000054000007945 */ /* 0x000fe20003800200 */
[----:B------:R-:W-:Y:S02]  /*7560*/  SHF.L.U32 R20, R30, 0x10, RZ ;  /* 0x000000101e147819 */ /* 0x000fe400000006ff */
[----:B------:R-:W-:Y:S02]  /*7570*/  SHF.L.U32 R68, R59, 0x1, RZ ;  /* 0x000000013b447819 */ /* 0x000fe400000006ff */
[----:B------:R-:W-:Y:S07]  /*7580*/  ISETP.NE.AND P0, PT, R49, RZ, PT ;  /* 0x000000ff3100720c */ /* 0x000fee0003f05270 */
[----:B------:R-:W2:Y:S02]  /*7590*/  LDTM.16dp256bit.x4 R4, tmem[UR4] ;  /* 0x00000004000479ee */ /* 0x000ea40008120000 */
[----:B--2---:R-:W-:Y:S01]  /*75a0*/  FMUL R0, R24, R4 ;  /* 0x0000000418007220 */ /* 0x004fe20000400000 */
[----:B------:R-:W-:Y:S01]  /*75b0*/  LOP3.LUT R4, R28, 0xffff0000, RZ, 0xc0, !PT ;  /* 0xffff00001c047812 */ /* 0x000fe200078ec0ff */
[----:B------:R-:W-:Y:S01]  /*75c0*/  FMUL R2, R24, R5 ;  /* 0x0000000518027220 */ /* 0x000fe20000400000 */
[C---:B------:R-:W-:Y:S01]  /*75d0*/  SHF.L.U32 R5, R29.reuse, 0x10, RZ ;  /* 0x000000101d057819 */ /* 0x040fe200000006ff */
[----:B------:R-:W-:Y:S01]  /*75e0*/  FFMA R0, R26, R3, R0 ;  /* 0x000000031a007223 */ /* 0x000fe20000000000 */
[----:B------:R-:W-:Y:S01]  /*75f0*/  FMUL R3, R24, R6 ;  /* 0x0000000618037220 */ /* 0x000fe20000400000 */
[----:B------:R-:W-:Y:S01]  /*7600*/  LOP3.LUT R6, R29, 0xffff0000, RZ, 0xc0, !PT ;  /* 0xffff00001d067812 */ /* 0x000fe200078ec0ff */
[----:B------:R-:W-:Y:S01]  /*7610*/  FFMA R2, R26, R4, R2 ;  /* 0x000000041a027223 */ /* 0x000fe20000000002 */
[----:B------:R-:W-:Y:S01]  /*7620*/  FMUL R7, R24, R7 ;  /* 0x0000000718077220 */ /* 0x000fe20000400000 */
[----:B------:R-:W-:Y:S01]  /*7630*/  FFMA R3, R26, R5, R3 ;  /* 0x000000051a037223 */ /* 0x000fe20000000003 */
[C---:B------:R-:W-:Y:S01]  /*7640*/  FMUL R4, R24.reuse, R8 ;  /* 0x0000000818047220 */ /* 0x040fe20000400000 */
[----:B------:R-:W-:Y:S01]  /*7650*/  FMUL R5, R24, R9 ;  /* 0x0000000918057220 */ /* 0x000fe20000400000 */
[----:B------:R-:W-:Y:S01]  /*7660*/  F2FP.BF16.F32.PACK_AB R32, R2, R0 ;  /* 0x000000000220723e */ /* 0x000fe200000010ff */
[----:B------:R-:W-:Y:S01]  /*7670*/  FFMA R7, R26, R6, R7 ;  /* 0x000000061a077223 */ /* 0x000fe20000000007 */
[----:B------:R-:W-:Y:S01]  /*7680*/  LOP3.LUT R0, R30, 0xffff0000, RZ, 0xc0, !PT ;  /* 0xffff00001e007812 */ /* 0x000fe200078ec0ff */
[----:B------:R-:W-:Y:S01]  /*7690*/  FFMA R4, R26, R20, R4 ;  /* 0x000000141a047223 */ /* 0x000fe20000000004 */
[----:B------:R-:W-:Y:S01]  /*76a0*/  SHF.L.U32 R2, R31, 0x10, RZ ;  /* 0x000000101f027819 */ /* 0x000fe200000006ff */
[----:B------:R-:W-:Y:S01]  /*76b0*/  FMUL R6, R24, R10 ;  /* 0x0000000a18067220 */ /* 0x000fe20000400000 */
[----:B------:R-:W-:Y:S01]  /*76c0*/  F2FP.BF16.F32.PACK_AB R33, R7, R3 ;  /* 0x000000030721723e */ /* 0x000fe200000010ff */
[C---:B------:R-:W-:Y:S01]  /*76d0*/  FFMA R5, R26.reuse, R0, R5 ;  /* 0x000000001a057223 */ /* 0x040fe20000000005 */
[----:B------:R-:W-:Y:S01]  /*76e0*/  LOP3.LUT R3, R31, 0xffff0000, RZ, 0xc0, !PT ;  /* 0xffff00001f037812 */ /* 0x000fe200078ec0ff */
[----:B------:R-:W-:Y:S01]  /*76f0*/  FFMA R6, R26, R2, R6 ;  /* 0x000000021a067223 */ /* 0x000fe20000000006 */
[----:B-1----:R-:W-:Y:S01]  /*7700*/  SHF.L.U32 R7, R36, 0x10, RZ ;  /* 0x0000001024077819 */ /* 0x002fe200000006ff */
[----:B------:R-:W-:Y:S01]  /*7710*/  FMUL R11, R24, R11 ;  /* 0x0000000b180b7220 */ /* 0x000fe20000400000 */
[----:B------:R-:W-:Y:S01]  /*7720*/  LOP3.LUT R0, R36, 0xffff0000, RZ, 0xc0, !PT ;  /* 0xffff000024007812 */ /* 0x000fe200078ec0ff */
[C---:B------:R-:W-:Y:S01]  /*7730*/  FMUL R8, R24.reuse, R12 ;  /* 0x0000000c18087220 */ /* 0x040fe20000400000 */
[----:B------:R-:W-:Y:S01]  /*7740*/  SHF.L.U32 R2, R37, 0x10, RZ ;  /* 0x0000001025027819 */ /* 0x000fe200000006ff */
[----:B------:R-:W-:Y:S01]  /*7750*/  FMUL R9, R24, R13 ;  /* 0x0000000d18097220 */ /* 0x000fe20000400000 */
[----:B------:R-:W-:Y:S01]  /*7760*/  F2FP.BF16.F32.PACK_AB R34, R5, R4 ;  /* 0x000000040522723e */ /* 0x000fe200000010ff */
[C---:B------:R-:W-:Y:S01]  /*7770*/  FFMA R11, R26.reuse, R3, R11 ;  /* 0x000000031a0b7223 */ /* 0x040fe2000000000b */
[----:B------:R-:W-:Y:S01]  /*7780*/  MOV R5, UR50 ;  /* 0x0000003200057c02 */ /* 0x000fe20008000f00 */
[C---:B------:R-:W-:Y:S01]  /*7790*/  FFMA R8, R26.reuse, R7, R8 ;  /* 0x000000071a087223 */ /* 0x040fe20000000008 */
[----:B------:R-:W-:Y:S01]  /*77a0*/  SHF.L.U32 R3, R39, 0x10, RZ ;  /* 0x0000001027037819 */ /* 0x000fe200000006ff */
[----:B------:R-:W-:Y:S01]  /*77b0*/  FFMA R9, R26, R0, R9 ;  /* 0x000000001a097223 */ /* 0x000fe20000000009 */
[----:B------:R-:W-:Y:S01]  /*77c0*/  LOP3.LUT R0, R37, 0xffff0000, RZ, 0xc0, !PT ;  /* 0xffff000025007812 */ /* 0x000fe200078ec0ff */
[C---:B------:R-:W-:Y:S01]  /*77d0*/  FMUL R10, R24.reuse, R14 ;  /* 0x0000000e180a7220 */ /* 0x040fe20000400000 */
[----:B------:R-:W-:Y:S01]  /*77e0*/  LOP3.LUT R4, R39, 0xffff0000, RZ, 0xc0, !PT ;  /* 0xffff000027047812 */ /* 0x000fe200078ec0ff */
[C---:B------:R-:W-:Y:S01]  /*77f0*/  FMUL R15, R24.reuse, R15 ;  /* 0x0000000f180f7220 */ /* 0x040fe20000400000 */
[----:B------:R-:W-:Y:S01]  /*7800*/  FMUL R12, R24, R16 ;  /* 0x00000010180c7220 */ /* 0x000fe20000400000 */
[----:B------:R-:W-:Y:S01]  /*7810*/  FFMA R10, R26, R2, R10 ;  /* 0x000000021a0a7223 */ /* 0x000fe2000000000a */
[----:B------:R-:W-:Y:S01]  /*7820*/  LOP3.LUT R2, R38, 0xffff0000, RZ, 0xc0, !PT ;  /* 0xffff000026027812 */ /* 0x000fe200078ec0ff */
[----:B------:R-:W-:Y:S01]  /*7830*/  FFMA R15, R26, R0, R15 ;  /* 0x000000001a0f7223 */ /* 0x000fe2000000000f */
[----:B------:R-:W-:Y:S01]  /*7840*/  SHF.L.U32 R0, R38, 0x10, RZ ;  /* 0x0000001026007819 */ /* 0x000fe200000006ff */
[C---:B------:R-:W-:Y:S01]  /*7850*/  FMUL R13, R24.reuse, R17 ;  /* 0x00000011180d7220 */ /* 0x040fe20000400000 */
[C---:B------:R-:W-:Y:S01]  /*7860*/  FMUL R14, R24.reuse, R18 ;  /* 0x00000012180e7220 */ /* 0x040fe20000400000 */
[----:B------:R-:W-:Y:S01]  /*7870*/  FMUL R19, R24, R19 ;  /* 0x0000001318137220 */ /* 0x000fe20000400000 */
[----:B------:R-:W-:Y:S01]  /*7880*/  LEA R5, R5, R48, 0xb ;  /* 0x0000003005057211 */ /* 0x000fe200078e58ff */
[C---:B------:R-:W-:Y:S01]  /*7890*/  FFMA R12, R26.reuse, R0, R12 ;  /* 0x000000001a0c7223 */ /* 0x040fe2000000000c */
[C---:B------:R-:W-:Y:S01]  /*78a0*/  FFMA R13, R26.reuse, R2, R13 ;  /* 0x000000021a0d7223 */ /* 0x040fe2000000000d */
[C---:B------:R-:W-:Y:S01]  /*78b0*/  FFMA R14, R26.reuse, R3, R14 ;  /* 0x000000031a0e7223 */ /* 0x040fe2000000000e */
[----:B------:R-:W-:Y:S01]  /*78c0*/  FFMA R19, R26, R4, R19 ;  /* 0x000000041a137223 */ /* 0x000fe20000000013 */
[----:B------:R-:W-:Y:S02]  /*78d0*/  F2FP.BF16.F32.PACK_AB R35, R11, R6 ;  /* 0x000000060b23723e */ /* 0x000fe400000010ff */
[----:B------:R-:W-:Y:S02]  /*78e0*/  LEA R5, R5, UR49, 0x1 ;  /* 0x0000003105057c11 */ /* 0x000fe4000f8e08ff */
[----:B------:R-:W-:Y:S02]  /*78f0*/  F2FP.BF16.F32.PACK_AB R8, R9, R8 ;  /* 0x000000080908723e */ /* 0x000fe400000010ff */
[----:B------:R-:W-:Y:S01]  /*7900*/  F2FP.BF16.F32.PACK_AB R9, R15, R10 ;  /* 0x0000000a0f09723e */ /* 0x000fe200000010ff */
[----:B------:R1:W-:Y:S01]  /*7910*/  STSM.16.M88.4 [R5+0x400], R32 ;  /* 0x0004002005007844 */ /* 0x0003e20000000200 */
[----:B------:R-:W-:Y:S02]  /*7920*/  F2FP.BF16.F32.PACK_AB R10, R13, R12 ;  /* 0x0000000c0d0a723e */ /* 0x000fe400000010ff */
[----:B------:R-:W-:Y:S02]  /*7930*/  F2FP.BF16.F32.PACK_AB R11, R19, R14 ;  /* 0x0000000e130b723e */ /* 0x000fe400000010ff */
[----:B------:R-:W-:Y:S05]  /*7940*/  IADD3 R0, PT, PT, R68, 0x400, R5 ;  /* 0x0000040044007810 */ /* 0x000fea0007ffe005 */
[----:B------:R1:W-:Y:S01]  /*7950*/  STSM.16.M88.4 [R0], R8 ;  /* 0x0000000800007844 */ /* 0x0003e20000000200 */
[----:B------:R-:W-:Y:S01]  /*7960*/  @!PT LDS RZ, [RZ] ;  /* 0x00000000fffff984 */ /* 0x000fe20000000800 */
[----:B------:R-:W-:Y:S01]  /*7970*/  @!PT LDS RZ, [RZ] ;  /* 0x00000000fffff984 */ /* 0x000fe20000000800 */
[----:B------:R-:W-:Y:S01]  /*7980*/  @!PT LDS RZ, [RZ] ;  /* 0x00000000fffff984 */ /* 0x000fe20000000800 */
[----:B------:R-:W-:Y:S01]  /*7990*/  @!PT LDS RZ, [RZ] ;  /* 0x00000000fffff984 */ /* 0x000fe20000000800 */
[----:B------:R2:W-:Y:S07]  /*79a0*/  MEMBAR.ALL.CTA ;  /* 0x0000000000007992 */ /* 0x0005ee0000008000 */
[----:B--2---:R-:W2:Y:S02]  /*79b0*/  FENCE.VIEW.ASYNC.S ;  /* 0x00000000000073c6 */ /* 0x004ea40000000000 */
[----:B--2---:R-:W-:Y:S06]  /*79c0*/  BAR.SYNC.DEFER_BLOCKING 0x1, 0x80 ;  /* 0x0042000000007b1d */ /* 0x004fec0000010000 */
[----:B------:R-:W-:Y:S05]  /*79d0*/  @P0 BRA `(.L_x_117) ;  /* 0x00000000002c0947 */ /* 0x000fea0003800000 */
[----:B------:R-:W2:Y:S01]  /*79e0*/  LDCU.64 UR6, c[0x0][0x348] ;  /* 0x00006900ff0677ac */ /* 0x000ea20008000a00 */
[----:B------:R-:W-:Y:S02]  /*79f0*/  R2UR UR42, R64 ;  /* 0x00000000402a72ca */ /* 0x000fe400000e0000 */
[----:B------:R-:W-:Y:S01]  /*7a00*/  R2UR UR43, R63 ;  /* 0x000000003f2b72ca */ /* 0x000fe200000e0000 */
[----:B------:R-:W-:Y:S01]  /*7a10*/  ULEA UR5, UR50, UR49, 0xc ;  /* 0x0000003132057291 */ /* 0x000fe2000f8e60ff */
[----:B------:R-:W-:Y:S02]  /*7a20*/  R2UR UR44, R61 ;  /* 0x000000003d2c72ca */ /* 0x000fe400000e0000 */
[----:B------:R-:W-:Y:S01]  /*7a30*/  R2UR UR45, R62 ;  /* 0x000000003e2d72ca */ /* 0x000fe200000e0000 */
[----:B------:R-:W-:Y:S02]  /*7a40*/  UIADD3 UR40, UPT, UPT, UR5, 0x400, URZ ;  /* 0x0000040005287890 */ /* 0x000fe4000fffe0ff */
[----:B--2---:R-:W-:Y:S04]  /*7a50*/  UIADD3 UR4, UP0, UPT, UR6, 0x780, URZ ;  /* 0x0000078006047890 */ /* 0x004fe8000ff1e0ff */
[----:B------:R-:W-:Y:S09]  /*7a60*/  UIADD3.X UR5, UPT, UPT, URZ, UR7, URZ, UP0, !UPT ;  /* 0x00000007ff057290 */ /* 0x000ff200087fe4ff */
[----:B------:R2:W-:Y:S02]  /*7a70*/  UTMASTG.5D.IM2COL [UR40], [UR4] ;  /* 0x00000028040073b5 */ /* 0x0005e40008060000 */
[----:B--2---:R0:W-:Y:S02]  /*7a80*/  UTMACMDFLUSH ;  /* 0x00000000000079b7 */ /* 0x0041e40000000000 */
.L_x_117:
[----:B------:R-:W-:Y:S05]  /*7a90*/  BSYNC.RECONVERGENT B0 ;  /* 0x0000000000007941 */ /* 0x000fea0003800200 */
.L_x_116:
[----:B------:R-:W-:Y:S01]  /*7aa0*/  UIADD3 UR42, UPT, UPT, UR50, 0x1, URZ ;  /* 0x00000001322a7890 */ /* 0x000fe2000fffe0ff */
[----:B------:R-:W-:Y:S03]  /*7ab0*/  BSSY.RECONVERGENT B0, `(.L_x_118) ;  /* 0x0000005000007945 */ /* 0x000fe60003800200 */
[----:B------:R-:W-:Y:S04]  /*7ac0*/  UISETP.NE.AND UP0, UPT, UR42, 0x3, UPT ;  /* 0x000000032a00788c */ /* 0x000fe8000bf05270 */
[----:B------:R-:W-:Y:S01]  /*7ad0*/  USEL UR40, UR42, URZ, UP0 ;  /* 0x000000ff2a287287 */ /* 0x000fe20008000000 */
[----:B------:R-:W-:Y:S11]  /*7ae0*/  @P0 BRA `(.L_x_119) ;  /* 0x0000000000040947 */ /* 0x000ff60003800000 */
[----:B------:R-:W-:Y:S04]  /*7af0*/  DEPBAR.LE SB0, 0x1 ;  /* 0x000080400000791a */ /* 0x000fe80000000000 */
.L_x_119:
[----:B------:R-:W-:Y:S05]  /*7b00*/  BSYNC.RECONVERGENT B0 ;  /* 0x0000000000007941 */ /* 0x000fea0003800200 */
.L_x_118:
[----:B------:R-:W-:Y:S01]  /*7b10*/  BAR.SYNC.DEFER_BLOCKING 0x1, 0x80 ;  /* 0x0042000000007b1d */ /* 0x000fe20000010000 */
[----:B------:R-:W-:Y:S01]  /*7b20*/  ISETP.NE.AND P1, PT, R67, RZ, PT ;  /* 0x000000ff4300720c */ /* 0x000fe20003f25270 */
[----:B------:R-:W-:Y:S01]  /*7b30*/  UISETP.NE.AND UP0, UPT, UR54, URZ, UPT ;  /* 0x000000ff3600728c */ /* 0x000fe2000bf05270 */
[----:B------:R-:W-:Y:S11]  /*7b40*/  LEA R3, R70, UR49, 0x3 ;  /* 0x0000003146037c11 */ /* 0x000ff6000f8e18ff */
[----:B------:R-:W-:Y:S01]  /*7b50*/  @P1 SHF.L.U32 R4, R69, 0x1f, RZ ;  /* 0x0000001f45041819 */ /* 0x000fe200000006ff */
[----:B------:R-:W-:Y:S06]  /*7b60*/  BRA.U !UP0, `(.L_x_120) ;  /* 0x0000000108247547 */ /* 0x000fec000b800000 */
[----:B-1----:R-:W1:Y:S01]  /*7b70*/  S2R R0, SR_CgaCtaId ;  /* 0x0000000000007919 */ /* 0x002e620000008800 */
[----:B------:R-:W-:Y:S01]  /*7b80*/  IMAD.U32 R2, RZ, RZ, UR51 ;  /* 0x00000033ff027e24 */ /* 0x000fe2000f8e00ff */
[----:B------:R-:W-:Y:S04]  /*7b90*/  UIADD3 UR4, UPT, UPT, UR51, 0x1, URZ ;  /* 0x0000000133047890 */ /* 0x000fe8000fffe0ff */
[----:B------:R-:W-:Y:S01]  /*7ba0*/  @P1 LEA R2, R2, UR49, 0x3 ;  /* 0x0000003102021c11 */ /* 0x000fe2000f8e18ff */
[----:B------:R-:W-:Y:S04]  /*7bb0*/  UISETP.NE.AND UP0, UPT, UR4, 0x3, UPT ;  /* 0x000000030400788c */ /* 0x000fe8000bf05270 */
[----:B------:R-:W-:Y:S01]  /*7bc0*/  @P1 VIADD R2, R2, 0x1b8 ;  /* 0x000001b802021836 */ /* 0x000fe20000000000 */
[----:B------:R-:W-:Y:S04]  /*7bd0*/  USEL UR51, UR4, URZ, UP0 ;  /* 0x000000ff04337287 */ /* 0x000fe80008000000 */
[----:B-1----:R-:W-:Y:S04]  /*7be0*/  @P1 PRMT R0, R0, 0x654, R2 ;  /* 0x0000065400001816 */ /* 0x002fe80000000002 */
[----:B------:R2:W-:Y:S04]  /*7bf0*/  @P1 SYNCS.ARRIVE.TRANS64.RED.A1T0 RZ, [R0+URZ], RZ ;  /* 0x000000ff00ff19a7 */ /* 0x0005e800081004ff */
.L_x_120:
[----:B------:R-:W3:Y:S01]  /*7c00*/  @P1 SYNCS.PHASECHK.TRANS64.TRYWAIT P0, [R3+URZ+0x1a0], R4 ;  /* 0x0001a004030015a7 */ /* 0x000ee200080011ff */
[----:B------:R-:W-:Y:S01]  /*7c10*/  BSSY B1, `(.L_x_121) ;  /* 0x0000013000017945 */ /* 0x000fe20003800000 */
[----:B---3--:R-:W-:Y:S03]  /*7c20*/  @P1 SEL R71, RZ, 0x1, !P0 ;  /* 0x00000001ff471807 */ /* 0x008fe60004000000 */
[----:B------:R-:W-:Y:S05]  /*7c30*/  @!P1 BRA `(.L_x_122) ;  /* 0x0000000000409947 */ /* 0x000fea0003800000 */
[----:B------:R-:W-:Y:S01]  /*7c40*/  ISETP.NE.AND P1, PT, R72, RZ, PT ;  /* 0x000000ff4800720c */ /* 0x000fe20003f25270 */
[----:B------:R-:W-:Y:S01]  /*7c50*/  BSSY B0, `(.L_x_123) ;  /* 0x0000009000007945 */ /* 0x000fe20003800000 */
[----:B------:R-:W-:Y:S11]  /*7c60*/  ISETP.NE.AND P0, PT, R71, RZ, PT ;  /* 0x000000ff4700720c */ /* 0x000ff60003f05270 */
[----:B------:R-:W-:Y:S05]  /*7c70*/  @P1 IMAD R2, R70, 0x800, R48 ;  /* 0x0000080046021824 */ /* 0x000fea00078e0230 */
[----:B------:R-:W-:Y:S05]  /*7c80*/  @P1 LEA R2, R2, UR49, 0x1 ;  /* 0x0000003102021c11 */ /* 0x000fea000f8e08ff */
[----:B-12---:R-:W-:Y:S01]  /*7c90*/  @P1 IMAD.IADD R0, R68, 0x1, R2 ;  /* 0x0000000144001824 */ /* 0x006fe200078e0202 */
[----:B------:R-:W-:Y:S06]  /*7ca0*/  @P0 BRA `(.L_x_124) ;  /* 0x00000000000c0947 */ /* 0x000fec0003800000 */
[----:B------:R-:W-:Y:S04]  /*7cb0*/  SHF.L.U32 R69, R69, 0x1f, RZ ;  /* 0x0000001f45457819 */ /* 0x000fe800000006ff */
[----:B------:R-:W1:Y:S02]  /*7cc0*/  SYNCS.PHASECHK.TRANS64.TRYWAIT P0, [R3+URZ+0x1a0], R69 ;  /* 0x0001a045030075a7 */ /* 0x000e6400080011ff */
[----:B-1----:R-:W-:Y:S05]  /*7cd0*/  @!P0 BRA `(.L_x_125) ;  /* 0x0000001c00088947 */ /* 0x002fea0003800000 */
.L_x_124:
[----:B------:R-:W-:Y:S05]  /*7ce0*/  BSYNC B0 ;  /* 0x0000000000007941 */ /* 0x000fea0003800000 */
.L_x_123:
[----:B------:R-:W-:Y:S11]  /*7cf0*/  ISETP.NE.AND P0, PT, R72, RZ, PT ;  /* 0x000000ff4800720c */ /* 0x000ff60003f05270 */
[----:B------:R-:W-:Y:S02]  /*7d00*/  @!UPT UIADD3 URZ, UPT, UPT, URZ, URZ, URZ ;  /* 0x000000fffffff290 */ /* 0x000fe4000fffe0ff */
[----:B------:R-:W-:Y:S05]  /*7d10*/  @P0 WARPSYNC.ALL ;  /* 0x0000000000000948 */ /* 0x000fea0003800000 */
[----:B------:R3:W4:Y:S04]  /*7d20*/  @P0 LDSM.16.M88.4 R28, [R2+0x400] ;  /* 0x00040000021c083b */ /* 0x0007280000000200 */
[----:B------:R3:W2:Y:S02]  /*7d30*/  @P0 LDSM.16.M88.4 R36, [R0+0x400] ;  /* 0x000400000024083b */ /* 0x0006a40000000200 */
.L_x_122:
[----:B------:R-:W-:Y:S05]  /*7d40*/  BSYNC B1 ;  /* 0x0000000000017941 */ /* 0x000fea0003800000 */
.L_x_121:
[----:B-123--:R-:W-:Y:S05]  /*7d50*/  VIADD R0, R25, 0x20 ;  /* 0x0000002019007836 */ /* 0x00efea0000000000 */
[----:B------:R-:W-:Y:S04]  /*7d60*/  SHF.R.U32.HI R0, RZ, 0x15, R0 ;  /* 0x00000015ff007819 */ /* 0x000fe80000011600 */
[----:B------:R-:W-:Y:S11]  /*7d70*/  LOP3.LUT P0, RZ, R0, 0x3, R51, 0x48, !PT ;  /* 0x0000000300ff7812 */ /* 0x000ff60007804833 */
[----:B------:R-:W-:Y:S02]  /*7d80*/  @!UPT UIADD3 URZ, UPT, UPT, URZ, URZ, URZ ;  /* 0x000000fffffff290 */ /* 0x000fe4000fffe0ff */
[----:B------:R-:W-:Y:S05]  /*7d90*/  @!P0 BRA `(.L_x_126) ;  /* 0x0000000000408947 */ /* 0x000fea0003800000 */
[----:B------:R-:W1:Y:S01]  /*7da0*/  LDCU.64 UR8, c[0x4][0x70] ;  /* 0x01000e00ff0877ac */ /* 0x000e620008000a00 */
[----:B------:R-:W-:Y:S01]  /*7db0*/  MOV R3, 0x0 ;  /* 0x0000000000037802 */ /* 0x000fe20000000f00 */
[----:B------:R-:W-:Y:S02]  /*7dc0*/  HFMA2 R12, -RZ, RZ, 0, 5.9604644775390625e-08 ;  /* 0x00000001ff0c7431 */ /* 0x000fe400000001ff */
[----:B------:R-:W-:Y:S02]  /*7dd0*/  IMAD.MOV.U32 R8, RZ, RZ, 0x192 ;  /* 0x00000192ff087424 */ /* 0x000fe400078e00ff */
[----:B------:R-:W-:Y:S01]  /*7de0*/  IMAD.MOV.U32 R13, RZ, RZ, RZ ;  /* 0x000000ffff0d7224 */ /* 0x000fe200078e00ff */
[----:B------:R-:W2:Y:S01]  /*7df0*/  LDCU.64 UR6, c[0x4][0x78] ;  /* 0x01000f00ff0677ac */ /* 0x000ea20008000a00 */
[----:B------:R-:W3:Y:S01]  /*7e00*/  LDC.64 R2, c[0x4][R3] ;  /* 0x0100000003027b82 */ /* 0x000ee20000000a00 */
[----:B------:R-:W5:Y:S01]  /*7e10*/  LDCU.64 UR4, c[0x4][0x10] ;  /* 0x01000200ff0477ac */ /* 0x000f620008000a00 */
[----:B-1----:R-:W-:Y:S01]  /*7e20*/  MOV R5, UR9 ;  /* 0x0000000900057c02 */ /* 0x002fe20008000f00 */
[----:B------:R-:W-:Y:S01]  /*7e30*/  IMAD.U32 R4, RZ, RZ, UR8 ;  /* 0x00000008ff047e24 */ /* 0x000fe2000f8e00ff */
[----:B--2---:R-:W-:Y:S01]  /*7e40*/  MOV R7, UR7 ;  /* 0x0000000700077c02 */ /* 0x004fe20008000f00 */
[----:B------:R-:W-:Y:S01]  /*7e50*/  IMAD.U32 R6, RZ, RZ, UR6 ;  /* 0x00000006ff067e24 */ /* 0x000fe2000f8e00ff */
[----:B-----5:R-:W-:Y:S01]  /*7e60*/  MOV R11, UR5 ;  /* 0x00000005000b7c02 */ /* 0x020fe20008000f00 */
[----:B------:R-:W-:Y:S02]  /*7e70*/  IMAD.U32 R10, RZ, RZ, UR4 ;  /* 0x00000004ff0a7e24 */ /* 0x000fe4000f8e00ff */
[----:B------:R-:W-:Y:S07]  /*7e80*/  LEPC R20, `(.L_x_126) ;  /* 0x000000001014794e */ /* 0x000fee0000000000 */
[----:B---34-:R-:W-:Y:S05]  /*7e90*/  CALL.ABS.NOINC R2 ;  /* 0x0000000002007343 */ /* 0x018fea0003c00000 */
.L_x_126:
[----:B------:R-:W-:Y:S01]  /*7ea0*/  ISETP.NE.AND P0, PT, R49, RZ, PT ;  /* 0x000000ff3100720c */ /* 0x000fe20003f05270 */
[----:B------:R-:W-:Y:S05]  /*7eb0*/  WARPSYNC.ALL ;  /* 0x0000000000007948 */ /* 0x000fea0003800000 */
[----:B------:R-:W-:Y:S01]  /*7ec0*/  R2UR UR4, R25 ;  /* 0x00000000190472ca */ /* 0x000fe200000e0000 */
[----:B------:R-:W1:Y:S01]  /*7ed0*/  S2UR UR5, SR_CgaCtaId ;  /* 0x00000000000579c3 */ /* 0x000e620000008800 */
[C---:B----4-:R-:W-:Y:S01]  /*7ee0*/  SHF.L.U32 R20, R28.reuse, 0x10, RZ ;  /* 0x000000101c147819 */ /* 0x050fe200000006ff */
[----:B------:R-:W-:Y:S01]  /*7ef0*/  BSSY.RECONVERGENT B0, `(.L_x_127) ;  /* 0x0000058000007945 */ /* 0x000fe20003800200 */
[----:B------:R-:W-:Y:S02]  /*7f00*/  LOP3.LUT R21, R28, 0xffff0000, RZ, 0xc0, !PT ;  /* 0xffff00001c157812 */ /* 0x000fe400078ec0ff */
[----:B------:R-:W-:Y:S02]  /*7f10*/  SHF.L.U32 R25, R29, 0x10, RZ ;  /* 0x000000101d197819 */ /* 0x000fe400000006ff */
[----:B------:R-:W-:Y:S02]  /*7f20*/  SHF.L.U32 R28, R30, 0x10, RZ ;  /* 0x000000101e1c7819 */ /* 0x000fe400000006ff */
[C---:B------:R-:W-:Y:S02]  /*7f30*/  SHF.L.U32 R32, R36.reuse, 0x10, RZ ;  /* 0x0000001024207819 */ /* 0x040fe400000006ff */
[----:B------:R-:W-:Y:S01]  /*7f40*/  LOP3.LUT R33, R36, 0xffff0000, RZ, 0xc0, !PT ;  /* 0xffff000024217812 */ /* 0x000fe200078ec0ff */
[----:B------:R-:W2:Y:S01]  /*7f50*/  LDTM.16dp256bit.x4 R4, tmem[UR4+0x20] ;  /* 0x00002004000479ee */ /* 0x000ea20008120000 */
[----:B------:R-:W-:Y:S01]  /*7f60*/  R2UR UR4, R27 ;  /* 0x000000001b0472ca */ /* 0x000fe200000e0000 */
[----:B------:R-:W-:Y:S01]  /*7f70*/  NOP ;  /* 0x0000000000007918 */ /* 0x000fe20000000000 */
[----:B------:R-:W-:Y:S02]  /*7f80*/  LOP3.LUT R27, R29, 0xffff0000, RZ, 0xc0, !PT ;  /* 0xffff00001d1b7812 */ /* 0x000fe400078ec0ff */
[----:B------:R-:W-:Y:S02]  /*7f90*/  LOP3.LUT R29, R30, 0xffff0000, RZ, 0xc0, !PT ;  /* 0xffff00001e1d7812 */ /* 0x000fe400078ec0ff */
[C---:B------:R-:W-:Y:S02]  /*7fa0*/  SHF.L.U32 R30, R31.reuse, 0x10, RZ ;  /* 0x000000101f1e7819 */ /* 0x040fe400000006ff */
[----:B------:R-:W-:Y:S02]  /*7fb0*/  LOP3.LUT R31, R31, 0xffff0000, RZ, 0xc0, !PT ;  /* 0xffff00001f1f7812 */ /* 0x000fe400078ec0ff */
[C---:B------:R-:W-:Y:S02]  /*7fc0*/  SHF.L.U32 R34, R37.reuse, 0x10, RZ ;  /* 0x0000001025227819 */ /* 0x040fe400000006ff */
[----:B------:R-:W-:Y:S01]  /*7fd0*/  LOP3.LUT R35, R37, 0xffff0000, RZ, 0xc0, !PT ;  /* 0xffff000025237812 */ /* 0x000fe200078ec0ff */
[----:B------:R-:W-:Y:S01]  /*7fe0*/  UIADD3 UR4, UPT, UPT, UR4, 0x200, URZ ;  /* 0x0000020004047890 */ /* 0x000fe2000fffe0ff */
[C---:B------:R-:W-:Y:S02]  /*7ff0*/  SHF.L.U32 R36, R38.reuse, 0x10, RZ ;  /* 0x0000001026247819 */ /* 0x040fe400000006ff */
[----:B------:R-:W-:Y:S02]  /*8000*/  LOP3.LUT R37, R38, 0xffff0000, RZ, 0xc0, !PT ;  /* 0xffff000026257812 */ /* 0x000fe400078ec0ff */
[C---:B------:R-:W-:Y:S02]  /*8010*/  SHF.L.U32 R38, R39.reuse, 0x10, RZ ;  /* 0x0000001027267819 */ /* 0x040fe400000006ff */
[----:B------:R-:W-:Y:S01]  /*8020*/  LOP3.LUT R39, R39, 0xffff0000, RZ, 0xc0, !PT ;  /* 0xffff000027277812 */ /* 0x000fe200078ec0ff */
[C---:B--2---:R-:W-:Y:S01]  /*8030*/  FMUL R4, R24.reuse, R4 ;  /* 0x0000000418047220 */ /* 0x044fe20000400000 */
[----:B-1----:R-:W-:Y:S01]  /*8040*/  UPRMT UR4, UR5, 0x654, UR4 ;  /* 0x0000065405047896 */ /* 0x002fe20008000004 */
[C---:B------:R-:W-:Y:S01]  /*8050*/  FMUL R5, R24.reuse, R5 ;  /* 0x0000000518057220 */ /* 0x040fe20000400000 */
[----:B------:R-:W-:Y:S01]  /*8060*/  FMUL R6, R24, R6 ;  /* 0x0000000618067220 */ /* 0x000fe20000400000 */
[----:B------:R-:W-:Y:S01]  /*8070*/  FFMA R4, R26, R20, R4 ;  /* 0x000000141a047223 */ /* 0x000fe20000000004 */
[----:B------:R-:W-:Y:S01]  /*8080*/  FMUL R7, R24, R7 ;  /* 0x0000000718077220 */ /* 0x000fe20000400000 */
[C---:B------:R-:W-:Y:S01]  /*8090*/  FFMA R5, R26.reuse, R21, R5 ;  /* 0x000000151a057223 */ /* 0x040fe20000000005 */
[----:B------:R-:W-:Y:S01]  /*80a0*/  FFMA R6, R26, R25, R6 ;  /* 0x000000191a067223 */ /* 0x000fe20000000006 */
[----:B------:R-:W-:Y:S01]  /*80b0*/  FMUL R8, R24, R8 ;  /* 0x0000000818087220 */ /* 0x000fe20000400000 */
[----:B------:R-:W-:Y:S01]  /*80c0*/  FFMA R7, R26, R27, R7 ;  /* 0x0000001b1a077223 */ /* 0x000fe20000000007 */
[----:B------:R-:W-:Y:S01]  /*80d0*/  FMUL R9, R24, R9 ;  /* 0x0000000918097220 */ /* 0x000fe20000400000 */
[----:B------:R-:W-:Y:S01]  /*80e0*/  F2FP.BF16.F32.PACK_AB R4, R5, R4 ;  /* 0x000000040504723e */ /* 0x000fe200000010ff */
[----:B------:R-:W-:Y:S01]  /*80f0*/  SYNCS.ARRIVE.TRANS64.RED.A1T0 RZ, [UR4], RZ ;  /* 0x000000ffffff79a7 */ /* 0x000fe20008100404 */
[C---:B------:R-:W-:Y:S01]  /*8100*/  FFMA R8, R26.reuse, R28, R8 ;  /* 0x0000001c1a087223 */ /* 0x040fe20000000008 */
[----:B------:R-:W-:Y:S01]  /*8110*/  F2FP.BF16.F32.PACK_AB R5, R7, R6 ;  /* 0x000000060705723e */ /* 0x000fe200000010ff */
[----:B------:R-:W-:Y:S01]  /*8120*/  FFMA R9, R26, R29, R9 ;  /* 0x0000001d1a097223 */ /* 0x000fe20000000009 */
[C---:B------:R-:W-:Y:S01]  /*8130*/  FMUL R10, R24.reuse, R10 ;  /* 0x0000000a180a7220 */ /* 0x040fe20000400000 */
[C---:B------:R-:W-:Y:S01]  /*8140*/  FMUL R11, R24.reuse, R11 ;  /* 0x0000000b180b7220 */ /* 0x040fe20000400000 */
[C---:B------:R-:W-:Y:S01]  /*8150*/  FMUL R0, R24.reuse, R12 ;  /* 0x0000000c18007220 */ /* 0x040fe20000400000 */
[----:B------:R-:W-:Y:S01]  /*8160*/  FMUL R2, R24, R13 ;  /* 0x0000000d18027220 */ /* 0x000fe20000400000 */
[----:B------:R-:W-:Y:S01]  /*8170*/  FFMA R10, R26, R30, R10 ;  /* 0x0000001e1a0a7223 */ /* 0x000fe2000000000a */
[----:B------:R-:W-:Y:S01]  /*8180*/  FMUL R3, R24, R14 ;  /* 0x0000000e18037220 */ /* 0x000fe20000400000 */
[----:B------:R-:W-:Y:S01]  /*8190*/  F2FP.BF16.F32.PACK_AB R6, R9, R8 ;  /* 0x000000080906723e */ /* 0x000fe200000010ff */
[----:B------:R-:W-:Y:S01]  /*81a0*/  FFMA R11, R26, R31, R11 ;  /* 0x0000001f1a0b7223 */ /* 0x000fe2000000000b */
[C---:B------:R-:W-:Y:S01]  /*81b0*/  FMUL R15, R24.reuse, R15 ;  /* 0x0000000f180f7220 */ /* 0x040fe20000400000 */
[----:B------:R-:W-:Y:S01]  /*81c0*/  FMUL R12, R24, R16 ;  /* 0x00000010180c7220 */ /* 0x000fe20000400000 */
[----:B------:R-:W-:Y:S01]  /*81d0*/  FFMA R0, R26, R32, R0 ;  /* 0x000000201a007223 */ /* 0x000fe20000000000 */
[----:B------:R-:W-:Y:S01]  /*81e0*/  MOV R8, UR40 ;  /* 0x0000002800087c02 */ /* 0x000fe20008000f00 */
[----:B------:R-:W-:Y:S01]  /*81f0*/  FMUL R13, R24, R17 ;  /* 0x00000011180d7220 */ /* 0x000fe20000400000 */
[----:B------:R-:W-:Y:S01]  /*8200*/  FFMA R2, R26, R33, R2 ;  /* 0x000000211a027223 */ /* 0x000fe20000000002 */
[----:B------:R-:W-:Y:S01]  /*8210*/  FMUL R14, R24, R18 ;  /* 0x00000012180e7220 */ /* 0x000fe20000400000 */
[C---:B------:R-:W-:Y:S01]  /*8220*/  FFMA R3, R26.reuse, R34, R3 ;  /* 0x000000221a037223 */ /* 0x040fe20000000003 */
[----:B------:R-:W-:Y:S01]  /*8230*/  FFMA R15, R26, R35, R15 ;  /* 0x000000231a0f7223 */ /* 0x000fe2000000000f */
[----:B------:R-:W-:Y:S01]  /*8240*/  FMUL R19, R24, R19 ;  /* 0x0000001318137220 */ /* 0x000fe20000400000 */
[----:B------:R-:W-:Y:S01]  /*8250*/  FFMA R12, R26, R36, R12 ;  /* 0x000000241a0c7223 */ /* 0x000fe2000000000c */
[----:B------:R-:W-:Y:S01]  /*8260*/  LEA R8, R8, R48, 0xb ;  /* 0x0000003008087211 */ /* 0x000fe200078e58ff */
        /* <DEDUP_REMOVED lines=24> */
[----:B------:R-:W-:Y:S01]  /*83f0*/  R2UR UR12, R61 ;  /* 0x000000003d0c72ca */ /* 0x000fe200000e0000 */
[----:B------:R-:W-:Y:S01]  /*8400*/  UIADD3 UR9, UPT, UPT, UR41, 0x20, URZ ;  /* 0x0000002029097890 */ /* 0x000fe2000fffe0ff */
[----:B------:R-:W-:Y:S01]  /*8410*/  R2UR UR13, R62 ;  /* 0x000000003e0d72ca */ /* 0x000fe200000e0000 */
[----:B------:R-:W-:Y:S02]  /*8420*/  UIADD3 UR8, UPT, UPT, UR5, 0x400, URZ ;  /* 0x0000040005087890 */ /* 0x000fe4000fffe0ff */
[----:B--2---:R-:W-:Y:S04]  /*8430*/  UIADD3 UR4, UP0, UPT, UR6, 0x780, URZ ;  /* 0x0000078006047890 */ /* 0x004fe8000ff1e0ff */
[----:B------:R-:W-:Y:S09]  /*8440*/  UIADD3.X UR5, UPT, UPT, URZ, UR7, URZ, UP0, !UPT ;  /* 0x00000007ff057290 */ /* 0x000ff200087fe4ff */
[----:B------:R2:W-:Y:S02]  /*8450*/  UTMASTG.5D.IM2COL [UR8], [UR4] ;  /* 0x00000008040073b5 */ /* 0x0005e40008060000 */
[----:B--2---:R0:W-:Y:S02]  /*8460*/  UTMACMDFLUSH ;  /* 0x00000000000079b7 */ /* 0x0041e40000000000 */
.L_x_128:
[----:B------:R-:W-:Y:S05]  /*8470*/  BSYNC.RECONVERGENT B0 ;  /* 0x0000000000007941 */ /* 0x000fea0003800200 */
.L_x_127:
[----:B------:R-:W-:Y:S01]  /*8480*/  UIADD3 UR4, UPT, UPT, UR40, 0x1, URZ ;  /* 0x0000000128047890 */ /* 0x000fe2000fffe0ff */
[----:B------:R-:W-:Y:S03]  /*8490*/  BSSY.RECONVERGENT B0, `(.L_x_129) ;  /* 0x0000008000007945 */ /* 0x000fe60003800200 */
[----:B------:R-:W-:Y:S04]  /*84a0*/  UISETP.NE.AND UP0, UPT, UR4, 0x3, UPT ;  /* 0x000000030400788c */ /* 0x000fe8000bf05270 */
[----:B------:R-:W-:Y:S02]  /*84b0*/  UISETP.EQ.XOR UP1, UPT, UR42, 0x3, !UP0 ;  /* 0x000000032a00788c */ /* 0x000fe4000c722a70 */
[----:B------:R-:W-:Y:S02]  /*84c0*/  USEL UR50, UR4, URZ, UP0 ;  /* 0x000000ff04327287 */ /* 0x000fe40008000000 */
[----:B------:R-:W-:Y:S04]  /*84d0*/  USEL UR5, URZ, 0x1, !UP1 ;  /* 0x00000001ff057887 */ /* 0x000fe8000c800000 */
[----:B------:R-:W-:Y:S01]  /*84e0*/  ULOP3.LUT UR55, UR55, UR5, URZ, 0x3c, !UPT ;  /* 0x0000000537377292 */ /* 0x000fe2000f8e3cff */
[----:B------:R-:W-:Y:S11]  /*84f0*/  @P0 BRA `(.L_x_130) ;  /* 0x0000000000040947 */ /* 0x000ff60003800000 */
[----:B------:R-:W-:Y:S04]  /*8500*/  DEPBAR.LE SB0, 0x1 ;  /* 0x000080400000791a */ /* 0x000fe80000000000 */
.L_x_130:
[----:B------:R-:W-:Y:S05]  /*8510*/  BSYNC.RECONVERGENT B0 ;  /* 0x0000000000007941 */ /* 0x000fea0003800200 */
.L_x_129:
[----:B------:R-:W-:Y:S01]  /*8520*/  BAR.SYNC.DEFER_BLOCKING 0x1, 0x80 ;  /* 0x0042000000007b1d */ /* 0x000fe20000010000 */
[----:B------:R-:W-:Y:S01]  /*8530*/  UISETP.NE.AND UP0, UPT, UR54, -0x2, UPT ;  /* 0xfffffffe3600788c */ /* 0x000fe2000bf05270 */
[----:B------:R-:W-:Y:S08]  /*8540*/  IADD3 R22, PT, PT, R22, 0x1, RZ ;  /* 0x0000000116167810 */ /* 0x000ff00007ffe0ff */
[----:B------:R-:W-:Y:S05]  /*8550*/  BRA.U !UP0, `(.L_x_131) ;  /* 0x0000000108287547 */ /* 0x000fea000b800000 */
[----:B------:R-:W2:Y:S01]  /*8560*/  S2R R0, SR_CgaCtaId ;  /* 0x0000000000007919 */ /* 0x000ea20000008800 */
[----:B------:R-:W-:Y:S01]  /*8570*/  ISETP.NE.AND P0, PT, R67, RZ, PT ;  /* 0x000000ff4300720c */ /* 0x000fe20003f05270 */
[----:B------:R-:W-:Y:S01]  /*8580*/  IMAD.U32 R2, RZ, RZ, UR51 ;  /* 0x00000033ff027e24 */ /* 0x000fe2000f8e00ff */
[----:B------:R-:W-:Y:S04]  /*8590*/  UIADD3 UR4, UPT, UPT, UR51, 0x1, URZ ;  /* 0x0000000133047890 */ /* 0x000fe8000fffe0ff */
[----:B------:R-:W-:Y:S04]  /*85a0*/  UISETP.NE.AND UP0, UPT, UR4, 0x3, UPT ;  /* 0x000000030400788c */ /* 0x000fe8000bf05270 */
[----:B------:R-:W-:Y:S03]  /*85b0*/  USEL UR51, UR4, URZ, UP0 ;  /* 0x000000ff04337287 */ /* 0x000fe60008000000 */
[----:B------:R-:W-:Y:S05]  /*85c0*/  @P0 LEA R2, R2, UR49, 0x3 ;  /* 0x0000003102020c11 */ /* 0x000fea000f8e18ff */
[----:B------:R-:W-:Y:S05]  /*85d0*/  @P0 VIADD R2, R2, 0x1b8 ;  /* 0x000001b802020836 */ /* 0x000fea0000000000 */
[----:B--2---:R-:W-:Y:S04]  /*85e0*/  @P0 PRMT R0, R0, 0x654, R2 ;  /* 0x0000065400000816 */ /* 0x004fe80000000002 */
[----:B------:R2:W-:Y:S03]  /*85f0*/  @P0 SYNCS.ARRIVE.TRANS64.RED.A1T0 RZ, [R0+URZ], RZ ;  /* 0x000000ff00ff09a7 */ /* 0x0005e600081004ff */
.L_x_131:
[----:B------:R-:W-:Y:S01]  /*8600*/  R2UR UR4, R66 ;  /* 0x00000000420472ca */ /* 0x000fe200000e0000 */
[----:B------:R-:W-:Y:S01]  /*8610*/  UIADD3 UR54, UPT, UPT, UR54, 0x2, URZ ;  /* 0x0000000236367890 */ /* 0x000fe2000fffe0ff */
[----:B------:R-:W-:Y:S02]  /*8620*/  R2UR UR5, R44 ;  /* 0x000000002c0572ca */ /* 0x000fe400000e0000 */
[----:B------:R-:W-:Y:S02]  /*8630*/  R2UR UR53, R60 ;  /* 0x000000003c3572ca */ /* 0x000fe400000e0000 */
[----:B------:R-:W-:Y:S02]  /*8640*/  ISETP.NE.AND P0, PT, R22, 0x2, PT ;  /* 0x000000021600780c */ /* 0x000fe40003f05270 */
[----:B------:R-:W-:Y:S02]  /*8650*/  LOP3.LUT R46, R46, 0x1, RZ, 0x3c, !PT ;  /* 0x000000012e2e7812 */ /* 0x000fe400078e3cff */
[----:B--2---:R-:W-:Y:S02]  /*8660*/  SEL R0, RZ, 0x1, P0 ;  /* 0x00000001ff007807 */ /* 0x004fe40000000000 */
[----:B------:R-:W-:Y:S01]  /*8670*/  SEL R22, R22, RZ, P0 ;  /* 0x000000ff16167207 */ /* 0x000fe20000000000 */
[----:B------:R-:W-:Y:S01]  /*8680*/  UISETP.NE.AND UP0, UPT, UR4, URZ, UPT ;  /* 0x000000ff0400728c */ /* 0x000fe2000bf05270 */
[----:B------:R-:W-:Y:S01]  /*8690*/  R2UR UR4, R45 ;  /* 0x000000002d0472ca */ /* 0x000fe200000e0000 */
[----:B------:R-:W-:Y:S01]  /*86a0*/  UIADD3 UR23, UPT, UPT, UR36, UR5, URZ ;  /* 0x0000000524177290 */ /* 0x000fe2000fffe0ff */
[----:B------:R-:W-:Y:S11]  /*86b0*/  LOP3.LUT R47, R47, R0, RZ, 0x3c, !PT ;  /* 0x000000002f2f7212 */ /* 0x000ff600078e3cff */
[----:B------:R-:W-:Y:S01]  /*86c0*/  UIADD3 UR52, UPT, UPT, UR37, UR4, URZ ;  /* 0x0000000425347290 */ /* 0x000fe2000fffe0ff */
[----:B------:R-:W-:Y:S11]  /*86d0*/  BRA.U UP0, `(.L_x_132) ;  /* 0xffffffd900f47547 */ /* 0x000ff6000b83ffff */
[----:B------:R-:W-:-:S13]  /*86e0*/  R2UR UR4, R58 ;  /* 0x000000003a0472ca */ /* 0x000fda00000e0000 */
[----:B------:R-:W-:-:S09]  /*86f0*/  UISETP.NE.AND UP0, UPT, UR4, URZ, UPT ;  /* 0x000000ff0400728c */ /* 0x000fd2000bf05270 */
[----:B------:R-:W-:Y:S05]  /*8700*/  BRA.U !UP0, `(.L_x_133) ;  /* 0x0000000108487547 */ /* 0x000fea000b800000 */
[----:B------:R-:W2:Y:S02]  /*8710*/  LDCU.64 UR4, c[0x0][0x990] ;  /* 0x00013200ff0477ac */ /* 0x000ea40008000a00 */
[----:B--2---:R-:W-:-:S04]  /*8720*/  UISETP.NE.U32.AND UP0, UPT, UR4, URZ, UPT ;  /* 0x000000ff0400728c */ /* 0x004fc8000bf05070 */
[----:B------:R-:W-:-:S09]  /*8730*/  UISETP.NE.AND.EX UP0, UPT, UR5, URZ, UPT, UP0 ;  /* 0x000000ff0500728c */ /* 0x000fd2000bf05300 */
[----:B------:R-:W-:Y:S05]  /*8740*/  BRA.U UP0, `(.L_x_134) ;  /* 0x00000001000c7547 */ /* 0x000fea000b800000 */
[----:B------:R-:W-:-:S13]  /*8750*/  FSETP.NEU.AND P0, PT, R26, RZ, PT ;  /* 0x000000ff1a00720b */ /* 0x000fda0003f0d000 */
[----:B------:R-:W-:Y:S05]  /*8760*/  @!P0 EXIT ;  /* 0x000000000000894d */ /* 0x000fea0003800000 */
[----:B------:R-:W-:Y:S05]  /*8770*/  BRA `(.L_x_133) ;  /* 0x00000000002c7947 */ /* 0x000fea0003800000 */
.L_x_134:
[----:B------:R-:W-:Y:S01]  /*8780*/  ISETP.NE.AND P0, PT, R65, RZ, PT ;  /* 0x000000ff4100720c */ /* 0x000fe20003f05270 */
[----:B------:R-:W-:-:S12]  /*8790*/  BSSY.RECONVERGENT B0, `(.L_x_133) ;  /* 0x0000009000007945 */ /* 0x000fd80003800200 */
[----:B------:R-:W-:Y:S05]  /*87a0*/  @P0 BRA `(.L_x_135) ;  /* 0x0000000000140947 */ /* 0x000fea0003800000 */
[----:B------:R-:W2:Y:S02]  /*87b0*/  LDCU.64 UR4, c[0x0][0x988] ;  /* 0x00013100ff0477ac */ /* 0x000ea40008000a00 */
[----:B--2---:R-:W-:-:S04]  /*87c0*/  ISETP.NE.U32.AND P0, PT, RZ, UR4, PT ;  /* 0x00000004ff007c0c */ /* 0x004fc8000bf05070 */
[----:B------:R-:W-:-:S13]  /*87d0*/  ISETP.NE.AND.EX P0, PT, RZ, UR5, PT, P0 ;  /* 0x00000005ff007c0c */ /* 0x000fda000bf05300 */
[----:B------:R-:W-:Y:S05]  /*87e0*/  @!P0 EXIT ;  /* 0x000000000000894d */ /* 0x000fea0003800000 */
[----:B------:R-:W-:Y:S05]  /*87f0*/  BRA `(.L_x_136) ;  /* 0x0000000000087947 */ /* 0x000fea0003800000 */
.L_x_135:
[----:B------:R-:W-:-:S13]  /*8800*/  FSETP.NEU.AND P0, PT, R26, RZ, PT ;  /* 0x000000ff1a00720b */ /* 0x000fda0003f0d000 */
[----:B------:R-:W-:Y:S05]  /*8810*/  @!P0 EXIT ;  /* 0x000000000000894d */ /* 0x000fea0003800000 */
.L_x_136:
[----:B------:R-:W-:Y:S05]  /*8820*/  BSYNC.RECONVERGENT B0 ;  /* 0x0000000000007941 */ /* 0x000fea0003800200 */
.L_x_133:
[----:B------:R-:W2:Y:S01]  /*8830*/  S2UR UR5, SR_CgaCtaId ;  /* 0x00000000000579c3 */ /* 0x000ea20000008800 */
[----:B------:R-:W-:Y:S01]  /*8840*/  ULEA UR4, UR51, UR49, 0x3 ;  /* 0x0000003133047291 */ /* 0x000fe2000f8e18ff */
[----:B------:R-:W-:-:S04]  /*8850*/  DEPBAR.LE SB0, 0x0 ;  /* 0x000080000000791a */ /* 0x000fc80000000000 */
[----:B------:R-:W-:-:S04]  /*8860*/  UIADD3 UR4, UPT, UPT, UR4, 0x1b8, URZ ;  /* 0x000001b804047890 */ /* 0x000fc8000fffe0ff */
[----:B--2---:R-:W-:-:S09]  /*8870*/  UPRMT UR4, UR5, 0x654, UR4 ;  /* 0x0000065405047896 */ /* 0x004fd20008000004 */
[----:B------:R-:W-:Y:S01]  /*8880*/  SYNCS.ARRIVE.TRANS64.RED.A1T0 RZ, [UR4], RZ ;  /* 0x000000ffffff79a7 */ /* 0x000fe20008100404 */
[----:B------:R-:W-:Y:S05]  /*8890*/  EXIT ;  /* 0x000000000000794d */ /* 0x000fea0003800000 */
.L_x_25:
[----:B------:R-:W-:Y:S07]  /*88a0*/  MOV R0, UR9 ;  /* 0x0000000900007c02 */ /* 0x000fee0008000f00 */
.L_x_137:
[----:B--2---:R2:W3:Y:S02]  /*88b0*/  SYNCS.PHASECHK.TRANS64.TRYWAIT P0, [R0+URZ+0xd0], R5 ;  /* 0x0000d005000075a7 */ /* 0x0044e400080011ff */
[----:B---3--:R-:W-:Y:S05]  /*88c0*/  @!P0 NANOSLEEP.SYNCS 0x989680 ;  /* 0x009896800000895d */ /* 0x008fea0003900000 */
[----:B------:R-:W3:Y:S02]  /*88d0*/  @!P0 SYNCS.PHASECHK.TRANS64 P0, [R0+URZ+0xd0], R5 ;  /* 0x0000d005000085a7 */ /* 0x000ee400080010ff */
[----:B---3--:R-:W-:Y:S05]  /*88e0*/  @!P0 BRA `(.L_x_137) ;  /* 0xfffffffc00f08947 */ /* 0x008fea000383ffff */
[----:B------:R-:W-:Y:S05]  /*88f0*/  BRA `(.L_x_24) ;  /* 0xffffff9400007947 */ /* 0x000fea000383ffff */
.L_x_32:
[----:B------:R-:W-:Y:S07]  /*8900*/  MOV R0, UR9 ;  /* 0x0000000900007c02 */ /* 0x000fee0008000f00 */
.L_x_138:
[----:B-1----:R1:W2:Y:S02]  /*8910*/  SYNCS.PHASECHK.TRANS64.TRYWAIT P0, [R0+URZ+0xd0], R5 ;  /* 0x0000d005000075a7 */ /* 0x0022a400080011ff */
[----:B--2---:R-:W-:Y:S05]  /*8920*/  @!P0 NANOSLEEP.SYNCS 0x989680 ;  /* 0x009896800000895d */ /* 0x004fea0003900000 */
[----:B------:R-:W2:Y:S02]  /*8930*/  @!P0 SYNCS.PHASECHK.TRANS64 P0, [R0+URZ+0xd0], R5 ;  /* 0x0000d005000085a7 */ /* 0x000ea400080010ff */
[----:B--2---:R-:W-:Y:S05]  /*8940*/  @!P0 BRA `(.L_x_138) ;  /* 0xfffffffc00f08947 */ /* 0x004fea000383ffff */
[----:B------:R-:W-:Y:S05]  /*8950*/  BRA `(.L_x_31) ;  /* 0xffffff98009c7947 */ /* 0x000fea000383ffff */
.L_x_37:
[----:B-1----:R-:W-:-:S07]  /*8960*/  MOV R0, UR29 ;  /* 0x0000001d00007c02 */ /* 0x002fce0008000f00 */
.L_x_139:
[----:B-1----:R1:W2:Y:S02]  /*8970*/  SYNCS.PHASECHK.TRANS64.TRYWAIT P0, [R0+URZ+0x1e0], R4 ;  /* 0x0001e004000075a7 */ /* 0x0022a400080011ff */
[----:B--2---:R-:W-:Y:S05]  /*8980*/  @!P0 NANOSLEEP.SYNCS 0x989680 ;  /* 0x009896800000895d */ /* 0x004fea0003900000 */
[----:B------:R-:W2:Y:S02]  /*8990*/  @!P0 SYNCS.PHASECHK.TRANS64 P0, [R0+URZ+0x1e0], R4 ;  /* 0x0001e004000085a7 */ /* 0x000ea400080010ff */
[----:B--2---:R-:W-:Y:S05]  /*89a0*/  @!P0 BRA `(.L_x_139) ;  /* 0xfffffffc00f08947 */ /* 0x004fea000383ffff */
[----:B------:R-:W-:Y:S05]  /*89b0*/  BRA `(.L_x_140) ;  /* 0xffffff9c00807947 */ /* 0x000fea000383ffff */
.L_x_41:
[----:B------:R-:W-:-:S07]  /*89c0*/  MOV R0, UR4 ;  /* 0x0000000400007c02 */ /* 0x000fce0008000f00 */
.L_x_141:
[----:B-1----:R1:W2:Y:S02]  /*89d0*/  SYNCS.PHASECHK.TRANS64.TRYWAIT P0, [R0+URZ], R2 ;  /* 0x00000002000075a7 */ /* 0x0022a400080011ff */
[----:B--2---:R-:W-:Y:S05]  /*89e0*/  @!P0 NANOSLEEP.SYNCS 0x989680 ;  /* 0x009896800000895d */ /* 0x004fea0003900000 */
[----:B------:R-:W2:Y:S02]  /*89f0*/  @!P0 SYNCS.PHASECHK.TRANS64 P0, [R0+URZ], R2 ;  /* 0x00000002000085a7 */ /* 0x000ea400080010ff */
[----:B--2---:R-:W-:Y:S05]  /*8a00*/  @!P0 BRA `(.L_x_141) ;  /* 0xfffffffc00f08947 */ /* 0x004fea000383ffff */
[----:B------:R-:W-:Y:S05]  /*8a10*/  BRA `(.L_x_142) ;  /* 0xffffffa400147947 */ /* 0x000fea000383ffff */
.L_x_42:
[----:B------:R-:W-:-:S07]  /*8a20*/  MOV R0, UR5 ;  /* 0x0000000500007c02 */ /* 0x000fce0008000f00 */
.L_x_143:
[----:B-1----:R1:W2:Y:S02]  /*8a30*/  SYNCS.PHASECHK.TRANS64.TRYWAIT P0, [R0+URZ], R3 ;  /* 0x00000003000075a7 */ /* 0x0022a400080011ff */
[----:B--2---:R-:W-:Y:S05]  /*8a40*/  @!P0 NANOSLEEP.SYNCS 0x989680 ;  /* 0x009896800000895d */ /* 0x004fea0003900000 */
[----:B------:R-:W2:Y:S02]  /*8a50*/  @!P0 SYNCS.PHASECHK.TRANS64 P0, [R0+URZ], R3 ;  /* 0x00000003000085a7 */ /* 0x000ea400080010ff */
[----:B--2---:R-:W-:Y:S05]  /*8a60*/  @!P0 BRA `(.L_x_143) ;  /* 0xfffffffc00f08947 */ /* 0x004fea000383ffff */
[----:B------:R-:W-:Y:S05]  /*8a70*/  BRA `(.L_x_144) ;  /* 0xffffffa400207947 */ /* 0x000fea000383ffff */
.L_x_43:
[----:B------:R-:W-:-:S07]  /*8a80*/  MOV R0, UR5 ;  /* 0x0000000500007c02 */ /* 0x000fce0008000f00 */
.L_x_145:
[----:B-1----:R1:W2:Y:S02]  /*8a90*/  SYNCS.PHASECHK.TRANS64.TRYWAIT P0, [R0+URZ], R3 ;  /* 0x00000003000075a7 */ /* 0x0022a400080011ff */
[----:B--2---:R-:W-:Y:S05]  /*8aa0*/  @!P0 NANOSLEEP.SYNCS 0x989680 ;  /* 0x009896800000895d */ /* 0x004fea0003900000 */
[----:B------:R-:W2:Y:S02]  /*8ab0*/  @!P0 SYNCS.PHASECHK.TRANS64 P0, [R0+URZ], R3 ;  /* 0x00000003000085a7 */ /* 0x000ea400080010ff */
[----:B--2---:R-:W-:Y:S05]  /*8ac0*/  @!P0 BRA `(.L_x_145) ;  /* 0xfffffffc00f08947 */ /* 0x004fea000383ffff */
[----:B------:R-:W-:Y:S05]  /*8ad0*/  BRA `(.L_x_146) ;  /* 0xffffffa4002c7947 */ /* 0x000fea000383ffff */
.L_x_44:
[----:B------:R-:W-:-:S07]  /*8ae0*/  MOV R0, UR5 ;  /* 0x0000000500007c02 */ /* 0x000fce0008000f00 */
.L_x_147:
[----:B-1----:R1:W2:Y:S02]  /*8af0*/  SYNCS.PHASECHK.TRANS64.TRYWAIT P0, [R0+URZ], R3 ;  /* 0x00000003000075a7 */ /* 0x0022a400080011ff */
[----:B--2---:R-:W-:Y:S05]  /*8b00*/  @!P0 NANOSLEEP.SYNCS 0x989680 ;  /* 0x009896800000895d */ /* 0x004fea0003900000 */
[----:B------:R-:W2:Y:S02]  /*8b10*/  @!P0 SYNCS.PHASECHK.TRANS64 P0, [R0+URZ], R3 ;  /* 0x00000003000085a7 */ /* 0x000ea400080010ff */
[----:B--2---:R-:W-:Y:S05]  /*8b20*/  @!P0 BRA `(.L_x_147) ;  /* 0xfffffffc00f08947 */ /* 0x004fea000383ffff */
[----:B------:R-:W-:Y:S05]  /*8b30*/  BRA `(.L_x_148) ;  /* 0xffffffa400387947 */ /* 0x000fea000383ffff */
.L_x_45:
[----:B------:R-:W-:-:S07]  /*8b40*/  MOV R0, UR5 ;  /* 0x0000000500007c02 */ /* 0x000fce0008000f00 */
.L_x_149:
[----:B-1----:R1:W2:Y:S02]  /*8b50*/  SYNCS.PHASECHK.TRANS64.TRYWAIT P0, [R0+URZ], R3 ;  /* 0x00000003000075a7 */ /* 0x0022a400080011ff */
[----:B--2---:R-:W-:Y:S05]  /*8b60*/  @!P0 NANOSLEEP.SYNCS 0x989680 ;  /* 0x009896800000895d */ /* 0x004fea0003900000 */
[----:B------:R-:W2:Y:S02]  /*8b70*/  @!P0 SYNCS.PHASECHK.TRANS64 P0, [R0+URZ], R3 ;  /* 0x00000003000085a7 */ /* 0x000ea400080010ff */
[----:B--2---:R-:W-:Y:S05]  /*8b80*/  @!P0 BRA `(.L_x_149) ;  /* 0xfffffffc00f08947 */ /* 0x004fea000383ffff */
[----:B------:R-:W-:Y:S05]  /*8b90*/  BRA `(.L_x_150) ;  /* 0xffffffa400447947 */ /* 0x000fea000383ffff */
.L_x_46:
[----:B------:R-:W-:-:S07]  /*8ba0*/  MOV R0, UR5 ;  /* 0x0000000500007c02 */ /* 0x000fce0008000f00 */
.L_x_151:
[----:B-1----:R1:W2:Y:S02]  /*8bb0*/  SYNCS.PHASECHK.TRANS64.TRYWAIT P0, [R0+URZ], R3 ;  /* 0x00000003000075a7 */ /* 0x0022a400080011ff */
[----:B--2---:R-:W-:Y:S05]  /*8bc0*/  @!P0 NANOSLEEP.SYNCS 0x989680 ;  /* 0x009896800000895d */ /* 0x004fea0003900000 */
[----:B------:R-:W2:Y:S02]  /*8bd0*/  @!P0 SYNCS.PHASECHK.TRANS64 P0, [R0+URZ], R3 ;  /* 0x00000003000085a7 */ /* 0x000ea400080010ff */
[----:B--2---:R-:W-:Y:S05]  /*8be0*/  @!P0 BRA `(.L_x_151) ;  /* 0xfffffffc00f08947 */ /* 0x004fea000383ffff */
[----:B------:R-:W-:Y:S05]  /*8bf0*/  BRA `(.L_x_152) ;  /* 0xffffffa400507947 */ /* 0x000fea000383ffff */
.L_x_47:
[----:B------:R-:W-:-:S07]  /*8c00*/  MOV R0, UR5 ;  /* 0x0000000500007c02 */ /* 0x000fce0008000f00 */
.L_x_153:
[----:B-1----:R1:W2:Y:S02]  /*8c10*/  SYNCS.PHASECHK.TRANS64.TRYWAIT P0, [R0+URZ], R3 ;  /* 0x00000003000075a7 */ /* 0x0022a400080011ff */
[----:B--2---:R-:W-:Y:S05]  /*8c20*/  @!P0 NANOSLEEP.SYNCS 0x989680 ;  /* 0x009896800000895d */ /* 0x004fea0003900000 */
[----:B------:R-:W2:Y:S02]  /*8c30*/  @!P0 SYNCS.PHASECHK.TRANS64 P0, [R0+URZ], R3 ;  /* 0x00000003000085a7 */ /* 0x000ea400080010ff */
[----:B--2---:R-:W-:Y:S05]  /*8c40*/  @!P0 BRA `(.L_x_153) ;  /* 0xfffffffc00f08947 */ /* 0x004fea000383ffff */
[----:B------:R-:W-:Y:S05]  /*8c50*/  BRA `(.L_x_154) ;  /* 0xffffffa4005c7947 */ /* 0x000fea000383ffff */
.L_x_48:
[----:B------:R-:W-:-:S07]  /*8c60*/  MOV R0, UR5 ;  /* 0x0000000500007c02 */ /* 0x000fce0008000f00 */
.L_x_155:
[----:B-1----:R1:W2:Y:S02]  /*8c70*/  SYNCS.PHASECHK.TRANS64.TRYWAIT P0, [R0+URZ], R3 ;  /* 0x00000003000075a7 */ /* 0x0022a400080011ff */
[----:B--2---:R-:W-:Y:S05]  /*8c80*/  @!P0 NANOSLEEP.SYNCS 0x989680 ;  /* 0x009896800000895d */ /* 0x004fea0003900000 */
[----:B------:R-:W2:Y:S02]  /*8c90*/  @!P0 SYNCS.PHASECHK.TRANS64 P0, [R0+URZ], R3 ;  /* 0x00000003000085a7 */ /* 0x000ea400080010ff */
[----:B--2---:R-:W-:Y:S05]  /*8ca0*/  @!P0 BRA `(.L_x_155) ;  /* 0xfffffffc00f08947 */ /* 0x004fea000383ffff */
[----:B------:R-:W-:Y:S05]  /*8cb0*/  BRA `(.L_x_156) ;  /* 0xffffffa400687947 */ /* 0x000fea000383ffff */
.L_x_49:
[----:B------:R-:W-:-:S07]  /*8cc0*/  MOV R0, UR5 ;  /* 0x0000000500007c02 */ /* 0x000fce0008000f00 */
.L_x_157:
[----:B-1----:R1:W2:Y:S02]  /*8cd0*/  SYNCS.PHASECHK.TRANS64.TRYWAIT P0, [R0+URZ], R3 ;  /* 0x00000003000075a7 */ /* 0x0022a400080011ff */
[----:B--2---:R-:W-:Y:S05]  /*8ce0*/  @!P0 NANOSLEEP.SYNCS 0x989680 ;  /* 0x009896800000895d */ /* 0x004fea0003900000 */
[----:B------:R-:W2:Y:S02]  /*8cf0*/  @!P0 SYNCS.PHASECHK.TRANS64 P0, [R0+URZ], R3 ;  /* 0x00000003000085a7 */ /* 0x000ea400080010ff */
[----:B--2---:R-:W-:Y:S05]  /*8d00*/  @!P0 BRA `(.L_x_157) ;  /* 0xfffffffc00f08947 */ /* 0x004fea000383ffff */
[----:B------:R-:W-:Y:S05]  /*8d10*/  BRA `(.L_x_158) ;  /* 0xffffffa400747947 */ /* 0x000fea000383ffff */
.L_x_50:
[----:B------:R-:W-:-:S07]  /*8d20*/  MOV R0, UR5 ;  /* 0x0000000500007c02 */ /* 0x000fce0008000f00 */
.L_x_159:
[----:B-1----:R1:W2:Y:S02]  /*8d30*/  SYNCS.PHASECHK.TRANS64.TRYWAIT P0, [R0+URZ], R3 ;  /* 0x00000003000075a7 */ /* 0x0022a400080011ff */
[----:B--2---:R-:W-:Y:S05]  /*8d40*/  @!P0 NANOSLEEP.SYNCS 0x989680 ;  /* 0x009896800000895d */ /* 0x004fea0003900000 */
[----:B------:R-:W2:Y:S02]  /*8d50*/  @!P0 SYNCS.PHASECHK.TRANS64 P0, [R0+URZ], R3 ;  /* 0x00000003000085a7 */ /* 0x000ea400080010ff */
[----:B--2---:R-:W-:Y:S05]  /*8d60*/  @!P0 BRA `(.L_x_159) ;  /* 0xfffffffc00f08947 */ /* 0x004fea000383ffff */
[----:B------:R-:W-:Y:S05]  /*8d70*/  BRA `(.L_x_160) ;  /* 0xffffffa400807947 */ /* 0x000fea000383ffff */
.L_x_51:
[----:B------:R-:W-:-:S07]  /*8d80*/  MOV R0, UR5 ;  /* 0x0000000500007c02 */ /* 0x000fce0008000f00 */
.L_x_161:
[----:B-1----:R1:W2:Y:S02]  /*8d90*/  SYNCS.PHASECHK.TRANS64.TRYWAIT P0, [R0+URZ], R3 ;  /* 0x00000003000075a7 */ /* 0x0022a400080011ff */
[----:B--2---:R-:W-:Y:S05]  /*8da0*/  @!P0 NANOSLEEP.SYNCS 0x989680 ;  /* 0x009896800000895d */ /* 0x004fea0003900000 */
[----:B------:R-:W2:Y:S02]  /*8db0*/  @!P0 SYNCS.PHASECHK.TRANS64 P0, [R0+URZ], R3 ;  /* 0x00000003000085a7 */ /* 0x000ea400080010ff */
[----:B--2---:R-:W-:Y:S05]  /*8dc0*/  @!P0 BRA `(.L_x_161) ;  /* 0xfffffffc00f08947 */ /* 0x004fea000383ffff */
[----:B------:R-:W-:Y:S05]  /*8dd0*/  BRA `(.L_x_162) ;  /* 0xffffffa4008c7947 */ /* 0x000fea000383ffff */
.L_x_52:
[----:B------:R-:W-:-:S07]  /*8de0*/  MOV R0, UR5 ;  /* 0x0000000500007c02 */ /* 0x000fce0008000f00 */
.L_x_163:
[----:B-1----:R1:W2:Y:S02]  /*8df0*/  SYNCS.PHASECHK.TRANS64.TRYWAIT P0, [R0+URZ], R3 ;  /* 0x00000003000075a7 */ /* 0x0022a400080011ff */
[----:B--2---:R-:W-:Y:S05]  /*8e00*/  @!P0 NANOSLEEP.SYNCS 0x989680 ;  /* 0x009896800000895d */ /* 0x004fea0003900000 */
[----:B------:R-:W2:Y:S02]  /*8e10*/  @!P0 SYNCS.PHASECHK.TRANS64 P0, [R0+URZ], R3 ;  /* 0x00000003000085a7 */ /* 0x000ea400080010ff */
[----:B--2---:R-:W-:Y:S05]  /*8e20*/  @!P0 BRA `(.L_x_163) ;  /* 0xfffffffc00f08947 */ /* 0x004fea000383ffff */
[----:B------:R-:W-:Y:S05]  /*8e30*/  BRA `(.L_x_164) ;  /* 0xffffffa400987947 */ /* 0x000fea000383ffff */
.L_x_53:
[----:B------:R-:W-:-:S07]  /*8e40*/  MOV R0, UR5 ;  /* 0x0000000500007c02 */ /* 0x000fce0008000f00 */
.L_x_165:
[----:B-1----:R1:W2:Y:S02]  /*8e50*/  SYNCS.PHASECHK.TRANS64.TRYWAIT P0, [R0+URZ], R3 ;  /* 0x00000003000075a7 */ /* 0x0022a400080011ff */
[----:B--2---:R-:W-:Y:S05]  /*8e60*/  @!P0 NANOSLEEP.SYNCS 0x989680 ;  /* 0x009896800000895d */ /* 0x004fea0003900000 */
[----:B------:R-:W2:Y:S02]  /*8e70*/  @!P0 SYNCS.PHASECHK.TRANS64 P0, [R0+URZ], R3 ;  /* 0x00000003000085a7 */ /* 0x000ea400080010ff */
[----:B--2---:R-:W-:Y:S05]  /*8e80*/  @!P0 BRA `(.L_x_165) ;  /* 0xfffffffc00f08947 */ /* 0x004fea000383ffff */
[----:B------:R-:W-:Y:S05]  /*8e90*/  BRA `(.L_x_166) ;  /* 0xffffffa400a47947 */ /* 0x000fea000383ffff */
.L_x_54:
[----:B------:R-:W-:-:S07]  /*8ea0*/  MOV R0, UR5 ;  /* 0x0000000500007c02 */ /* 0x000fce0008000f00 */
.L_x_167:
[----:B-1----:R1:W2:Y:S02]  /*8eb0*/  SYNCS.PHASECHK.TRANS64.TRYWAIT P0, [R0+URZ], R3 ;  /* 0x00000003000075a7 */ /* 0x0022a400080011ff */
[----:B--2---:R-:W-:Y:S05]  /*8ec0*/  @!P0 NANOSLEEP.SYNCS 0x989680 ;  /* 0x009896800000895d */ /* 0x004fea0003900000 */
[----:B------:R-:W2:Y:S02]  /*8ed0*/  @!P0 SYNCS.PHASECHK.TRANS64 P0, [R0+URZ], R3 ;  /* 0x00000003000085a7 */ /* 0x000ea400080010ff */
[----:B--2---:R-:W-:Y:S05]  /*8ee0*/  @!P0 BRA `(.L_x_167) ;  /* 0xfffffffc00f08947 */ /* 0x004fea000383ffff */
[----:B------:R-:W-:Y:S05]  /*8ef0*/  BRA `(.L_x_168) ;  /* 0xffffffa400b07947 */ /* 0x000fea000383ffff */
.L_x_55:
[----:B------:R-:W-:-:S07]  /*8f00*/  MOV R0, UR5 ;  /* 0x0000000500007c02 */ /* 0x000fce0008000f00 */
.L_x_169:
[----:B-1----:R1:W2:Y:S02]  /*8f10*/  SYNCS.PHASECHK.TRANS64.TRYWAIT P0, [R0+URZ], R3 ;  /* 0x00000003000075a7 */ /* 0x0022a400080011ff */
[----:B--2---:R-:W-:Y:S05]  /*8f20*/  @!P0 NANOSLEEP.SYNCS 0x989680 ;  /* 0x009896800000895d */ /* 0x004fea0003900000 */
[----:B------:R-:W2:Y:S02]  /*8f30*/  @!P0 SYNCS.PHASECHK.TRANS64 P0, [R0+URZ], R3 ;  /* 0x00000003000085a7 */ /* 0x000ea400080010ff */
[----:B--2---:R-:W-:Y:S05]  /*8f40*/  @!P0 BRA `(.L_x_169) ;  /* 0xfffffffc00f08947 */ /* 0x004fea000383ffff */
[----:B------:R-:W-:Y:S05]  /*8f50*/  BRA `(.L_x_170) ;  /* 0xffffffa400bc7947 */ /* 0x000fea000383ffff */
.L_x_56:
[----:B------:R-:W-:-:S07]  /*8f60*/  MOV R0, UR5 ;  /* 0x0000000500007c02 */ /* 0x000fce0008000f00 */
.L_x_171:
[----:B-1----:R1:W2:Y:S02]  /*8f70*/  SYNCS.PHASECHK.TRANS64.TRYWAIT P0, [R0+URZ], R3 ;  /* 0x00000003000075a7 */ /* 0x0022a400080011ff */
[----:B--2---:R-:W-:Y:S05]  /*8f80*/  @!P0 NANOSLEEP.SYNCS 0x989680 ;  /* 0x009896800000895d */ /* 0x004fea0003900000 */
[----:B------:R-:W2:Y:S02]  /*8f90*/  @!P0 SYNCS.PHASECHK.TRANS64 P0, [R0+URZ], R3 ;  /* 0x00000003000085a7 */ /* 0x000ea400080010ff */
[----:B--2---:R-:W-:Y:S05]  /*8fa0*/  @!P0 BRA `(.L_x_171) ;  /* 0xfffffffc00f08947 */ /* 0x004fea000383ffff */
[----:B------:R-:W-:Y:S05]  /*8fb0*/  BRA `(.L_x_172) ;  /* 0xffffffa400c87947 */ /* 0x000fea000383ffff */
.L_x_57:
[----:B------:R-:W-:-:S07]  /*8fc0*/  MOV R0, UR5 ;  /* 0x0000000500007c02 */ /* 0x000fce0008000f00 */
.L_x_173:
[----:B-1----:R1:W2:Y:S02]  /*8fd0*/  SYNCS.PHASECHK.TRANS64.TRYWAIT P0, [R0+URZ], R3 ;  /* 0x00000003000075a7 */ /* 0x0022a400080011ff */
[----:B--2---:R-:W-:Y:S05]  /*8fe0*/  @!P0 NANOSLEEP.SYNCS 0x989680 ;  /* 0x009896800000895d */ /* 0x004fea0003900000 */
[----:B------:R-:W2:Y:S02]  /*8ff0*/  @!P0 SYNCS.PHASECHK.TRANS64 P0, [R0+URZ], R3 ;  /* 0x00000003000085a7 */ /* 0x000ea400080010ff */
[----:B--2---:R-:W-:Y:S05]  /*9000*/  @!P0 BRA `(.L_x_173) ;  /* 0xfffffffc00f08947 */ /* 0x004fea000383ffff */
[----:B------:R-:W-:Y:S05]  /*9010*/  BRA `(.L_x_174) ;  /* 0xffffffa400d47947 */ /* 0x000fea000383ffff */
.L_x_58:
[----:B------:R-:W-:-:S07]  /*9020*/  MOV R0, UR5 ;  /* 0x0000000500007c02 */ /* 0x000fce0008000f00 */
.L_x_175:
[----:B-1----:R1:W2:Y:S02]  /*9030*/  SYNCS.PHASECHK.TRANS64.TRYWAIT P0, [R0+URZ], R3 ;  /* 0x00000003000075a7 */ /* 0x0022a400080011ff */
[----:B--2---:R-:W-:Y:S05]  /*9040*/  @!P0 NANOSLEEP.SYNCS 0x989680 ;  /* 0x009896800000895d */ /* 0x004fea0003900000 */
[----:B------:R-:W2:Y:S02]  /*9050*/  @!P0 SYNCS.PHASECHK.TRANS64 P0, [R0+URZ], R3 ;  /* 0x00000003000085a7 */ /* 0x000ea400080010ff */
[----:B--2---:R-:W-:Y:S05]  /*9060*/  @!P0 BRA `(.L_x_175) ;  /* 0xfffffffc00f08947 */ /* 0x004fea000383ffff */
[----:B------:R-:W-:Y:S05]  /*9070*/  BRA `(.L_x_176) ;  /* 0xffffffa400e07947 */ /* 0x000fea000383ffff */
.L_x_59:
[----:B------:R-:W-:-:S07]  /*9080*/  MOV R0, UR5 ;  /* 0x0000000500007c02 */ /* 0x000fce0008000f00 */
.L_x_177:
[----:B-1----:R1:W2:Y:S02]  /*9090*/  SYNCS.PHASECHK.TRANS64.TRYWAIT P0, [R0+URZ], R3 ;  /* 0x00000003000075a7 */ /* 0x0022a400080011ff */
[----:B--2---:R-:W-:Y:S05]  /*90a0*/  @!P0 NANOSLEEP.SYNCS 0x989680 ;  /* 0x009896800000895d */ /* 0x004fea0003900000 */
[----:B------:R-:W2:Y:S02]  /*90b0*/  @!P0 SYNCS.PHASECHK.TRANS64 P0, [R0+URZ], R3 ;  /* 0x00000003000085a7 */ /* 0x000ea400080010ff */
[----:B--2---:R-:W-:Y:S05]  /*90c0*/  @!P0 BRA `(.L_x_177) ;  /* 0xfffffffc00f08947 */ /* 0x004fea000383ffff */
[----:B------:R-:W-:Y:S05]  /*90d0*/  BRA `(.L_x_178) ;  /* 0xffffffa400ec7947 */ /* 0x000fea000383ffff */
.L_x_60:
[----:B------:R-:W-:-:S07]  /*90e0*/  MOV R0, UR5 ;  /* 0x0000000500007c02 */ /* 0x000fce0008000f00 */
.L_x_179:
[----:B-1----:R1:W2:Y:S02]  /*90f0*/  SYNCS.PHASECHK.TRANS64.TRYWAIT P0, [R0+URZ], R3 ;  /* 0x00000003000075a7 */ /* 0x0022a400080011ff */
[----:B--2---:R-:W-:Y:S05]  /*9100*/  @!P0 NANOSLEEP.SYNCS 0x989680 ;  /* 0x009896800000895d */ /* 0x004fea0003900000 */
[----:B------:R-:W2:Y:S02]  /*9110*/  @!P0 SYNCS.PHASECHK.TRANS64 P0, [R0+URZ], R3 ;  /* 0x00000003000085a7 */ /* 0x000ea400080010ff */
[----:B--2---:R-:W-:Y:S05]  /*9120*/  @!P0 BRA `(.L_x_179) ;  /* 0xfffffffc00f08947 */ /* 0x004fea000383ffff */
[----:B------:R-:W-:Y:S05]  /*9130*/  BRA `(.L_x_180) ;  /* 0xffffffa400f87947 */ /* 0x000fea000383ffff */
.L_x_61:
[----:B------:R-:W-:-:S07]  /*9140*/  MOV R0, UR5 ;  /* 0x0000000500007c02 */ /* 0x000fce0008000f00 */
.L_x_181:
[----:B-1----:R1:W2:Y:S02]  /*9150*/  SYNCS.PHASECHK.TRANS64.TRYWAIT P0, [R0+URZ], R3 ;  /* 0x00000003000075a7 */ /* 0x0022a400080011ff */
[----:B--2---:R-:W-:Y:S05]  /*9160*/  @!P0 NANOSLEEP.SYNCS 0x989680 ;  /* 0x009896800000895d */ /* 0x004fea0003900000 */
[----:B------:R-:W2:Y:S02]  /*9170*/  @!P0 SYNCS.PHASECHK.TRANS64 P0, [R0+URZ], R3 ;  /* 0x00000003000085a7 */ /* 0x000ea400080010ff */
[----:B--2---:R-:W-:Y:S05]  /*9180*/  @!P0 BRA `(.L_x_181) ;  /* 0xfffffffc00f08947 */ /* 0x004fea000383ffff */
[----:B------:R-:W-:Y:S05]  /*9190*/  BRA `(.L_x_182) ;  /* 0xffffffa800047947 */ /* 0x000fea000383ffff */
.L_x_62:
[----:B------:R-:W-:-:S07]  /*91a0*/  MOV R0, UR5 ;  /* 0x0000000500007c02 */ /* 0x000fce0008000f00 */
.L_x_183:
[----:B-1----:R1:W2:Y:S02]  /*91b0*/  SYNCS.PHASECHK.TRANS64.TRYWAIT P0, [R0+URZ], R3 ;  /* 0x00000003000075a7 */ /* 0x0022a400080011ff */
[----:B--2---:R-:W-:Y:S05]  /*91c0*/  @!P0 NANOSLEEP.SYNCS 0x989680 ;  /* 0x009896800000895d */ /* 0x004fea0003900000 */
[----:B------:R-:W2:Y:S02]  /*91d0*/  @!P0 SYNCS.PHASECHK.TRANS64 P0, [R0+URZ], R3 ;  /* 0x00000003000085a7 */ /* 0x000ea400080010ff */
[----:B--2---:R-:W-:Y:S05]  /*91e0*/  @!P0 BRA `(.L_x_183) ;  /* 0xfffffffc00f08947 */ /* 0x004fea000383ffff */
[----:B------:R-:W-:Y:S05]  /*91f0*/  BRA `(.L_x_184) ;  /* 0xffffffa800107947 */ /* 0x000fea000383ffff */
.L_x_63:
[----:B------:R-:W-:-:S07]  /*9200*/  MOV R0, UR5 ;  /* 0x0000000500007c02 */ /* 0x000fce0008000f00 */
.L_x_185:
[----:B-1----:R1:W2:Y:S02]  /*9210*/  SYNCS.PHASECHK.TRANS64.TRYWAIT P0, [R0+URZ], R3 ;  /* 0x00000003000075a7 */ /* 0x0022a400080011ff */
[----:B--2---:R-:W-:Y:S05]  /*9220*/  @!P0 NANOSLEEP.SYNCS 0x989680 ;  /* 0x009896800000895d */ /* 0x004fea0003900000 */
[----:B------:R-:W2:Y:S02]  /*9230*/  @!P0 SYNCS.PHASECHK.TRANS64 P0, [R0+URZ], R3 ;  /* 0x00000003000085a7 */ /* 0x000ea400080010ff */
[----:B--2---:R-:W-:Y:S05]  /*9240*/  @!P0 BRA `(.L_x_185) ;  /* 0xfffffffc00f08947 */ /* 0x004fea000383ffff */
[----:B------:R-:W-:Y:S05]  /*9250*/  BRA `(.L_x_186) ;  /* 0xffffffa8001c7947 */ /* 0x000fea000383ffff */
.L_x_64:
[----:B------:R-:W-:-:S07]  /*9260*/  MOV R0, UR5 ;  /* 0x0000000500007c02 */ /* 0x000fce0008000f00 */
.L_x_187:
[----:B-1----:R1:W2:Y:S02]  /*9270*/  SYNCS.PHASECHK.TRANS64.TRYWAIT P0, [R0+URZ], R3 ;  /* 0x00000003000075a7 */ /* 0x0022a400080011ff */
[----:B--2---:R-:W-:Y:S05]  /*9280*/  @!P0 NANOSLEEP.SYNCS 0x989680 ;  /* 0x009896800000895d */ /* 0x004fea0003900000 */
[----:B------:R-:W2:Y:S02]  /*9290*/  @!P0 SYNCS.PHASECHK.TRANS64 P0, [R0+URZ], R3 ;  /* 0x00000003000085a7 */ /* 0x000ea400080010ff */
[----:B--2---:R-:W-:Y:S05]  /*92a0*/  @!P0 BRA `(.L_x_187) ;  /* 0xfffffffc00f08947 */ /* 0x004fea000383ffff */
[----:B------:R-:W-:Y:S05]  /*92b0*/  BRA `(.L_x_188) ;  /* 0xffffffa800287947 */ /* 0x000fea000383ffff */
.L_x_65:
[----:B------:R-:W-:-:S07]  /*92c0*/  MOV R0, UR5 ;  /* 0x0000000500007c02 */ /* 0x000fce0008000f00 */
.L_x_189:
[----:B-1----:R1:W2:Y:S02]  /*92d0*/  SYNCS.PHASECHK.TRANS64.TRYWAIT P0, [R0+URZ], R3 ;  /* 0x00000003000075a7 */ /* 0x0022a400080011ff */
[----:B--2---:R-:W-:Y:S05]  /*92e0*/  @!P0 NANOSLEEP.SYNCS 0x989680 ;  /* 0x009896800000895d */ /* 0x004fea0003900000 */
[----:B------:R-:W2:Y:S02]  /*92f0*/  @!P0 SYNCS.PHASECHK.TRANS64 P0, [R0+URZ], R3 ;  /* 0x00000003000085a7 */ /* 0x000ea400080010ff */
[----:B--2---:R-:W-:Y:S05]  /*9300*/  @!P0 BRA `(.L_x_189) ;  /* 0xfffffffc00f08947 */ /* 0x004fea000383ffff */
[----:B------:R-:W-:Y:S05]  /*9310*/  BRA `(.L_x_190) ;  /* 0xffffffa800347947 */ /* 0x000fea000383ffff */
.L_x_68:
[----:B------:R-:W-:-:S07]  /*9320*/  MOV R4, UR4 ;  /* 0x0000000400047c02 */ /* 0x000fce0008000f00 */
.L_x_191:
[----:B-1----:R1:W2:Y:S02]  /*9330*/  SYNCS.PHASECHK.TRANS64.TRYWAIT P1, [R4+URZ+0x1e8], R6 ;  /* 0x0001e806040075a7 */ /* 0x0022a400080211ff */
[----:B--2---:R-:W-:Y:S05]  /*9340*/  @!P1 NANOSLEEP.SYNCS 0x989680 ;  /* 0x009896800000995d */ /* 0x004fea0003900000 */
[----:B------:R-:W2:Y:S02]  /*9350*/  @!P1 SYNCS.PHASECHK.TRANS64 P1, [R4+URZ+0x1e8], R6 ;  /* 0x0001e806040095a7 */ /* 0x000ea400080210ff */
[----:B--2---:R-:W-:Y:S05]  /*9360*/  @!P1 BRA `(.L_x_191) ;  /* 0xfffffffc00f09947 */ /* 0x004fea000383ffff */
[----:B------:R-:W-:Y:S05]  /*9370*/  BRA `(.L_x_192) ;  /* 0xffffffa800a07947 */ /* 0x000fea000383ffff */
.L_x_69:
[----:B-1----:R-:W-:-:S07]  /*9380*/  MOV R4, UR4 ;  /* 0x0000000400047c02 */ /* 0x002fce0008000f00 */
.L_x_193:
[----:B-1----:R1:W2:Y:S02]  /*9390*/  SYNCS.PHASECHK.TRANS64.TRYWAIT P1, [R4+URZ+0x1e0], R5 ;  /* 0x0001e005040075a7 */ /* 0x0022a400080211ff */
[----:B--2---:R-:W-:Y:S05]  /*93a0*/  @!P1 NANOSLEEP.SYNCS 0x989680 ;  /* 0x009896800000995d */ /* 0x004fea0003900000 */
[----:B------:R-:W2:Y:S02]  /*93b0*/  @!P1 SYNCS.PHASECHK.TRANS64 P1, [R4+URZ+0x1e0], R5 ;  /* 0x0001e005040095a7 */ /* 0x000ea400080210ff */
[----:B--2---:R-:W-:Y:S05]  /*93c0*/  @!P1 BRA `(.L_x_193) ;  /* 0xfffffffc00f09947 */ /* 0x004fea000383ffff */
[----:B------:R-:W-:Y:S05]  /*93d0*/  BRA `(.L_x_194) ;  /* 0xffffffa800a87947 */ /* 0x000fea000383ffff */
.L_x_77:
[----:B------:R-:W-:-:S07]  /*93e0*/  MOV R2, UR18 ;  /* 0x0000001200027c02 */ /* 0x000fce0008000f00 */
.L_x_195:
[----:B-1----:R1:W2:Y:S02]  /*93f0*/  SYNCS.PHASECHK.TRANS64.TRYWAIT P0, [R2+URZ+0x1e0], R4 ;  /* 0x0001e004020075a7 */ /* 0x0022a400080011ff */
[----:B--2---:R-:W-:Y:S05]  /*9400*/  @!P0 NANOSLEEP.SYNCS 0x989680 ;  /* 0x009896800000895d */ /* 0x004fea0003900000 */
[----:B------:R-:W2:Y:S02]  /*9410*/  @!P0 SYNCS.PHASECHK.TRANS64 P0, [R2+URZ+0x1e0], R4 ;  /* 0x0001e004020085a7 */ /* 0x000ea400080010ff */
[----:B--2---:R-:W-:Y:S05]  /*9420*/  @!P0 BRA `(.L_x_195) ;  /* 0xfffffffc00f08947 */ /* 0x004fea000383ffff */
[----:B------:R-:W-:Y:S05]  /*9430*/  BRA `(.L_x_196) ;  /* 0xffffffb000287947 */ /* 0x000fea000383ffff */
.L_x_78:
[----:B------:R-:W-:-:S07]  /*9440*/  MOV R4, UR23 ;  /* 0x0000001700047c02 */ /* 0x000fce0008000f00 */
.L_x_197:
[----:B-1----:R1:W2:Y:S02]  /*9450*/  SYNCS.PHASECHK.TRANS64.TRYWAIT P0, [R4+URZ+0x200], R2 ;  /* 0x00020002040075a7 */ /* 0x0022a400080011ff */
[----:B--2---:R-:W-:Y:S05]  /*9460*/  @!P0 NANOSLEEP.SYNCS 0x989680 ;  /* 0x009896800000895d */ /* 0x004fea0003900000 */
[----:B------:R-:W2:Y:S02]  /*9470*/  @!P0 SYNCS.PHASECHK.TRANS64 P0, [R4+URZ+0x200], R2 ;  /* 0x00020002040085a7 */ /* 0x000ea400080010ff */
[----:B--2---:R-:W-:Y:S05]  /*9480*/  @!P0 BRA `(.L_x_197) ;  /* 0xfffffffc00f08947 */ /* 0x004fea000383ffff */
[----:B------:R-:W-:Y:S05]  /*9490*/  BRA `(.L_x_198) ;  /* 0xffffffb000447947 */ /* 0x000fea000383ffff */
.L_x_81:
[----:B-1----:R-:W-:Y:S07]  /*94a0*/  MOV R2, UR16 ;  /* 0x0000001000027c02 */ /* 0x002fee0008000f00 */
.L_x_199:
[----:B-1----:R1:W2:Y:S02]  /*94b0*/  SYNCS.PHASECHK.TRANS64.TRYWAIT P0, [R2+URZ], R5 ;  /* 0x00000005020075a7 */ /* 0x0022a400080011ff */
[----:B--2---:R-:W-:Y:S05]  /*94c0*/  @!P0 NANOSLEEP.SYNCS 0x989680 ;  /* 0x009896800000895d */ /* 0x004fea0003900000 */
[----:B------:R-:W2:Y:S02]  /*94d0*/  @!P0 SYNCS.PHASECHK.TRANS64 P0, [R2+URZ], R5 ;  /* 0x00000005020085a7 */ /* 0x000ea400080010ff */
[----:B--2---:R-:W-:Y:S05]  /*94e0*/  @!P0 BRA `(.L_x_199) ;  /* 0xfffffffc00f08947 */ /* 0x004fea000383ffff */
[----:B------:R-:W-:Y:S05]  /*94f0*/  BRA `(.L_x_80) ;  /* 0xffffffb000687947 */ /* 0x000fea000383ffff */
.L_x_84:
[----:B------:R-:W-:-:S07]  /*9500*/  MOV R2, UR4 ;  /* 0x0000000400027c02 */ /* 0x000fce0008000f00 */
.L_x_200:
[----:B-1----:R1:W3:Y:S02]  /*9510*/  SYNCS.PHASECHK.TRANS64.TRYWAIT P0, [R2+URZ], R3 ;  /* 0x00000003020075a7 */ /* 0x0022e400080011ff */
[----:B---3--:R-:W-:Y:S05]  /*9520*/  @!P0 NANOSLEEP.SYNCS 0x989680 ;  /* 0x009896800000895d */ /* 0x008fea0003900000 */
[----:B------:R-:W3:Y:S02]  /*9530*/  @!P0 SYNCS.PHASECHK.TRANS64 P0, [R2+URZ], R3 ;  /* 0x00000003020085a7 */ /* 0x000ee400080010ff */
[----:B---3--:R-:W-:Y:S05]  /*9540*/  @!P0 BRA `(.L_x_200) ;  /* 0xfffffffc00f08947 */ /* 0x008fea000383ffff */
[----:B------:R-:W-:Y:S05]  /*9550*/  BRA `(.L_x_201) ;  /* 0xffffffb400347947 */ /* 0x000fea000383ffff */
.L_x_85:
[----:B------:R-:W-:-:S07]  /*9560*/  MOV R2, UR4 ;  /* 0x0000000400027c02 */ /* 0x000fce0008000f00 */
.L_x_202:
[----:B-1----:R1:W2:Y:S02]  /*9570*/  SYNCS.PHASECHK.TRANS64.TRYWAIT P0, [R2+URZ], R3 ;  /* 0x00000003020075a7 */ /* 0x0022a400080011ff */
[----:B--2---:R-:W-:Y:S05]  /*9580*/  @!P0 NANOSLEEP.SYNCS 0x989680 ;  /* 0x009896800000895d */ /* 0x004fea0003900000 */
[----:B------:R-:W2:Y:S02]  /*9590*/  @!P0 SYNCS.PHASECHK.TRANS64 P0, [R2+URZ], R3 ;  /* 0x00000003020085a7 */ /* 0x000ea400080010ff */
[----:B--2---:R-:W-:Y:S05]  /*95a0*/  @!P0 BRA `(.L_x_202) ;  /* 0xfffffffc00f08947 */ /* 0x004fea000383ffff */
[----:B------:R-:W-:Y:S05]  /*95b0*/  BRA `(.L_x_203) ;  /* 0xffffffb400407947 */ /* 0x000fea000383ffff */
.L_x_90:
[----:B------:R-:W-:Y:S07]  /*95c0*/  MOV R0, UR24 ;  /* 0x0000001800007c02 */ /* 0x000fee0008000f00 */
.L_x_204:
[----:B---3--:R3:W4:Y:S02]  /*95d0*/  SYNCS.PHASECHK.TRANS64.TRYWAIT P0, [R0+URZ+0x1e0], R2 ;  /* 0x0001e002000075a7 */ /* 0x00872400080011ff */
[----:B----4-:R-:W-:Y:S05]  /*95e0*/  @!P0 NANOSLEEP.SYNCS 0x989680 ;  /* 0x009896800000895d */ /* 0x010fea0003900000 */
[----:B------:R-:W4:Y:S02]  /*95f0*/  @!P0 SYNCS.PHASECHK.TRANS64 P0, [R0+URZ+0x1e0], R2 ;  /* 0x0001e002000085a7 */ /* 0x000f2400080010ff */
[----:B----4-:R-:W-:Y:S05]  /*9600*/  @!P0 BRA `(.L_x_204) ;  /* 0xfffffffc00f08947 */ /* 0x010fea000383ffff */
[----:B------:R-:W-:Y:S05]  /*9610*/  BRA `(.L_x_205) ;  /* 0xffffffb800847947 */ /* 0x000fea000383ffff */
.L_x_93:
[----:B------:R-:W-:Y:S07]  /*9620*/  MOV R0, UR24 ;  /* 0x0000001800007c02 */ /* 0x000fee0008000f00 */
.L_x_206:
[----:B-1----:R1:W3:Y:S02]  /*9630*/  SYNCS.PHASECHK.TRANS64.TRYWAIT P2, [R0+URZ+0x1d8], R2 ;  /* 0x0001d802000075a7 */ /* 0x0022e400080411ff */
[----:B---3--:R-:W-:Y:S05]  /*9640*/  @!P2 NANOSLEEP.SYNCS 0x989680 ;  /* 0x009896800000a95d */ /* 0x008fea0003900000 */
[----:B------:R-:W3:Y:S02]  /*9650*/  @!P2 SYNCS.PHASECHK.TRANS64 P2, [R0+URZ+0x1d8], R2 ;  /* 0x0001d8020000a5a7 */ /* 0x000ee400080410ff */
[----:B---3--:R-:W-:Y:S05]  /*9660*/  @!P2 BRA `(.L_x_206) ;  /* 0xfffffffc00f0a947 */ /* 0x008fea000383ffff */
[----:B------:R-:W-:Y:S05]  /*9670*/  BRA `(.L_x_92) ;  /* 0xffffffbc00e47947 */ /* 0x000fea000383ffff */
.L_x_96:
[----:B------:R-:W-:Y:S07]  /*9680*/  MOV R2, UR7 ;  /* 0x0000000700027c02 */ /* 0x000fee0008000f00 */
.L_x_207:
[----:B-1----:R1:W3:Y:S02]  /*9690*/  SYNCS.PHASECHK.TRANS64.TRYWAIT P1, [R2+URZ+0x1b8], R8 ;  /* 0x0001b808020075a7 */ /* 0x0022e400080211ff */
[----:B---3--:R-:W-:Y:S05]  /*96a0*/  @!P1 NANOSLEEP.SYNCS 0x989680 ;  /* 0x009896800000995d */ /* 0x008fea0003900000 */
[----:B------:R-:W3:Y:S02]  /*96b0*/  @!P1 SYNCS.PHASECHK.TRANS64 P1, [R2+URZ+0x1b8], R8 ;  /* 0x0001b808020095a7 */ /* 0x000ee400080210ff */
[----:B---3--:R-:W-:Y:S05]  /*96c0*/  @!P1 BRA `(.L_x_207) ;  /* 0xfffffffc00f09947 */ /* 0x008fea000383ffff */
[----:B------:R-:W-:Y:S05]  /*96d0*/  BRA `(.L_x_208) ;  /* 0xffffffc000a07947 */ /* 0x000fea000383ffff */
.L_x_97:
[----:B------:R-:W-:Y:S07]  /*96e0*/  MOV R0, UR4 ;  /* 0x0000000400007c02 */ /* 0x000fee0008000f00 */
.L_x_209:
[----:B-1----:R1:W3:Y:S02]  /*96f0*/  SYNCS.PHASECHK.TRANS64.TRYWAIT P0, [R0+URZ+0x1b8], R2 ;  /* 0x0001b802000075a7 */ /* 0x0022e400080011ff */
[----:B---3--:R-:W-:Y:S05]  /*9700*/  @!P0 NANOSLEEP.SYNCS 0x989680 ;  /* 0x009896800000895d */ /* 0x008fea0003900000 */
[----:B------:R-:W3:Y:S02]  /*9710*/  @!P0 SYNCS.PHASECHK.TRANS64 P0, [R0+URZ+0x1b8], R2 ;  /* 0x0001b802000085a7 */ /* 0x000ee400080010ff */
[----:B---3--:R-:W-:Y:S05]  /*9720*/  @!P0 BRA `(.L_x_209) ;  /* 0xfffffffc00f08947 */ /* 0x008fea000383ffff */
[----:B------:R-:W-:Y:S05]  /*9730*/  BRA `(.L_x_210) ;  /* 0xffffffc400107947 */ /* 0x000fea000383ffff */
.L_x_99:
[----:B------:R-:W-:-:S07]  /*9740*/  MOV R0, UR4 ;  /* 0x0000000400007c02 */ /* 0x000fce0008000f00 */
.L_x_211:
[----:B-1----:R1:W4:Y:S02]  /*9750*/  SYNCS.PHASECHK.TRANS64.TRYWAIT P0, [R0+URZ], R2 ;  /* 0x00000002000075a7 */ /* 0x00232400080011ff */
[----:B----4-:R-:W-:Y:S05]  /*9760*/  @!P0 NANOSLEEP.SYNCS 0x989680 ;  /* 0x009896800000895d */ /* 0x010fea0003900000 */
[----:B------:R-:W4:Y:S02]  /*9770*/  @!P0 SYNCS.PHASECHK.TRANS64 P0, [R0+URZ], R2 ;  /* 0x00000002000085a7 */ /* 0x000f2400080010ff */
[----:B----4-:R-:W-:Y:S05]  /*9780*/  @!P0 BRA `(.L_x_211) ;  /* 0xfffffffc00f08947 */ /* 0x010fea000383ffff */
[----:B------:R-:W-:Y:S05]  /*9790*/  BRA `(.L_x_212) ;  /* 0xffffffc400947947 */ /* 0x000fea000383ffff */
.L_x_100:
[----:B------:R-:W-:-:S07]  /*97a0*/  MOV R0, UR5 ;  /* 0x0000000500007c02 */ /* 0x000fce0008000f00 */
.L_x_213:
[----:B-1----:R1:W3:Y:S02]  /*97b0*/  SYNCS.PHASECHK.TRANS64.TRYWAIT P0, [R0+URZ], R2 ;  /* 0x00000002000075a7 */ /* 0x0022e400080011ff */
[----:B---3--:R-:W-:Y:S05]  /*97c0*/  @!P0 NANOSLEEP.SYNCS 0x989680 ;  /* 0x009896800000895d */ /* 0x008fea0003900000 */
[----:B------:R-:W3:Y:S02]  /*97d0*/  @!P0 SYNCS.PHASECHK.TRANS64 P0, [R0+URZ], R2 ;  /* 0x00000002000085a7 */ /* 0x000ee400080010ff */
[----:B---3--:R-:W-:Y:S05]  /*97e0*/  @!P0 BRA `(.L_x_213) ;  /* 0xfffffffc00f08947 */ /* 0x008fea000383ffff */
[----:B------:R-:W-:Y:S05]  /*97f0*/  BRA `(.L_x_214) ;  /* 0xffffffc400a07947 */ /* 0x000fea000383ffff */
.L_x_102:
[----:B------:R-:W-:Y:S07]  /*9800*/  MOV R0, UR49 ;  /* 0x0000003100007c02 */ /* 0x000fee0008000f00 */
.L_x_215:
[----:B-1----:R1:W2:Y:S02]  /*9810*/  SYNCS.PHASECHK.TRANS64.TRYWAIT P0, [R0+URZ+0x1e0], R2 ;  /* 0x0001e002000075a7 */ /* 0x0022a400080011ff */
[----:B--2---:R-:W-:Y:S05]  /*9820*/  @!P0 NANOSLEEP.SYNCS 0x989680 ;  /* 0x009896800000895d */ /* 0x004fea0003900000 */
[----:B------:R-:W2:Y:S02]  /*9830*/  @!P0 SYNCS.PHASECHK.TRANS64 P0, [R0+URZ+0x1e0], R2 ;  /* 0x0001e002000085a7 */ /* 0x000ea400080010ff */
[----:B--2---:R-:W-:Y:S05]  /*9840*/  @!P0 BRA `(.L_x_215) ;  /* 0xfffffffc00f08947 */ /* 0x004fea000383ffff */
[----:B------:R-:W-:Y:S05]  /*9850*/  BRA `(.L_x_216) ;  /* 0xffffffc800a07947 */ /* 0x000fea000383ffff */
.L_x_112:
[----:B-1----:R1:W2:Y:S02]  /*9860*/  SYNCS.PHASECHK.TRANS64.TRYWAIT P1, [R0+URZ+0x1a0], R4 ;  /* 0x0001a004000075a7 */ /* 0x0022a400080211ff */
[----:B--2---:R-:W-:Y:S05]  /*9870*/  @!P1 NANOSLEEP.SYNCS 0x989680 ;  /* 0x009896800000995d */ /* 0x004fea0003900000 */
[----:B------:R-:W2:Y:S02]  /*9880*/  @!P1 SYNCS.PHASECHK.TRANS64 P1, [R0+URZ+0x1a0], R4 ;  /* 0x0001a004000095a7 */ /* 0x000ea400080210ff */
[----:B--2---:R-:W-:Y:S05]  /*9890*/  @!P1 BRA `(.L_x_112) ;  /* 0xfffffffc00f09947 */ /* 0x004fea000383ffff */
[----:B------:R-:W-:Y:S05]  /*98a0*/  BRA `(.L_x_111) ;  /* 0xffffffd800747947 */ /* 0x000fea000383ffff */
.L_x_114:
[----:B--2---:R2:W4:Y:S02]  /*98b0*/  SYNCS.PHASECHK.TRANS64.TRYWAIT P0, [R27+URZ+0x1f0], R3 ;  /* 0x0001f0031b0075a7 */ /* 0x00452400080011ff */
[----:B----4-:R-:W-:Y:S05]  /*98c0*/  @!P0 NANOSLEEP.SYNCS 0x989680 ;  /* 0x009896800000895d */ /* 0x010fea0003900000 */
[----:B------:R-:W4:Y:S02]  /*98d0*/  @!P0 SYNCS.PHASECHK.TRANS64 P0, [R27+URZ+0x1f0], R3 ;  /* 0x0001f0031b0085a7 */ /* 0x000f2400080010ff */
[----:B----4-:R-:W-:Y:S05]  /*98e0*/  @!P0 BRA `(.L_x_114) ;  /* 0xfffffffc00f08947 */ /* 0x010fea000383ffff */
[----:B------:R-:W-:Y:S05]  /*98f0*/  BRA `(.L_x_113) ;  /* 0xffffffd800c47947 */ /* 0x000fea000383ffff */
.L_x_125:
[----:B-1----:R1:W2:Y:S02]  /*9900*/  SYNCS.PHASECHK.TRANS64.TRYWAIT P0, [R3+URZ+0x1a0], R69 ;  /* 0x0001a045030075a7 */ /* 0x0022a400080011ff */
[----:B--2---:R-:W-:Y:S05]  /*9910*/  @!P0 NANOSLEEP.SYNCS 0x989680 ;  /* 0x009896800000895d */ /* 0x004fea0003900000 */
[----:B------:R-:W2:Y:S02]  /*9920*/  @!P0 SYNCS.PHASECHK.TRANS64 P0, [R3+URZ+0x1a0], R69 ;  /* 0x0001a045030085a7 */ /* 0x000ea400080010ff */
[----:B--2---:R-:W-:Y:S05]  /*9930*/  @!P0 BRA `(.L_x_125) ;  /* 0xfffffffc00f08947 */ /* 0x004fea000383ffff */
[----:B------:R-:W-:Y:S05]  /*9940*/  BRA `(.L_x_124) ;  /* 0xffffffe000e47947 */ /* 0x000fea000383ffff */
        .weak           $__internal_0_$__cuda_sm10x_tcgen05_guardrail_trap_col_being_dealloced_not_returned_by_alloc
        .type           $__internal_0_$__cuda_sm10x_tcgen05_guardrail_trap_col_being_dealloced_not_returned_by_alloc,@function
        .size           $__internal_0_$__cuda_sm10x_tcgen05_guardrail_trap_col_being_dealloced_not_returned_by_alloc,($__internal_1_$__cuda_sm10x_tcgen05_guardrail_trap_phase_invalid_during_alloc - $__internal_0_$__cuda_sm10x_tcgen05_guardrail_trap_col_being_dealloced_not_returned_by_alloc)
$__internal_0_$__cuda_sm10x_tcgen05_guardrail_trap_col_being_dealloced_not_returned_by_alloc:
[----:B------:R-:W-:Y:S05]  /*9950*/  BPT.TRAP 0x1 ;  /* 0x000000040000795c */ /* 0x000fea0000300000 */
[----:B------:R-:W-:-:S04]  /*9960*/  MOV R3, 0x0 ;  /* 0x0000000000037802 */ /* 0x000fc80000000f00 */
[----:B------:R-:W-:Y:S05]  /*9970*/  RET.REL.NODEC R2 `(_ZN7cutlass13device_kernelINS_4conv6kernel13ConvUniversalINS1_16ConvProblemShapeILNS1_8OperatorE1ELi3EEENS1_10collective14CollectiveConvINS1_47MainloopSm100TmaUmmaWarpSpecializedImplicitGemmILS5_1ELi26ELi3ELi1ELi2EN4cute5tupleIJNSA_1CILi2EEENSC_ILi1EEESE_EEEEENSB_IJNSC_ILi64EEESH_NSB_IJNSC_ILi32EEEEEEEEENS_10bfloat16_tESL_NSA_8TiledMMAINSA_8MMA_AtomIJNSA_20SM100_MMA_F16BF16_SSISL_SL_fLi64ELi64ELNSA_4UMMA5MajorE0ELSQ_1ELNSP_7ScaleInE0ELSR_0EEEEEENSA_6LayoutINSB_IJSE_SE_SE_EEENSB_IJNSC_ILi0EEESW_SW_EEEEENSB_IJNSA_10UnderscoreESZ_SZ_EEEEENS7_6detail27Sm100ImplicitGemmTileTraitsINSA_20SM90_TMA_LOAD_IM2COLENSA_14ComposedLayoutINSA_7SwizzleILi2ELi4ELi3EEENSA_18smem_ptr_flag_bitsILi16EEENSU_INSB_IJNSC_ILi8EEESI_EEENSB_IJSI_SE_EEEEEEEvEENS13_INSA_23SM90_TMA_LOAD_MULTICASTENS15_INS16_ILi3ELi4ELi3EEES19_NSU_INSB_IJSH_S1A_EEENSB_IJSE_SH_EEEEEEEvEEEENS_8epilogue10collective18CollectiveEpilogueINS1O_23Sm100TmaWarpSpecializedILi3ELi2ELi16ELb1ELb0EEEJSK_NSB_IJNSU_ISH_SE_EENSU_ISI_SE_EEEEESL_NSB_IJNSB_IJllllEEESE_SW_EEESL_S1X_NS1O_6fusion15FusionCallbacksIS1S_NS1Y_17LinearCombinationISL_fSL_fLNS_15FloatRoundStyleE2EEESK_S1V_JEEENSA_5SM1004TMEM4LOAD26SM100_TMEM_LOAD_16dp256b4xES14_S1E_NSA_17SM75_U32x4_LDSM_NENSA_21SM90_TMA_STORE_IM2COLES1E_NSA_17SM90_U32x4_STSM_NENSA_39AutoVectorizingCopyWithAssumedAlignmentILi128EEEEEEvvEEEEvNT_6ParamsE) ;  /* 0xffffff6402a07950 */ /* 0x000fea0003c3ffff */
        .weak           $__internal_1_$__cuda_sm10x_tcgen05_guardrail_trap_phase_invalid_during_alloc
        .type           $__internal_1_$__cuda_sm10x_tcgen05_guardrail_trap_phase_invalid_during_alloc,@function
        .size           $__internal_1_$__cuda_sm10x_tcgen05_guardrail_trap_phase_invalid_during_alloc,($__internal_2_$__cuda_sm10x_tcgen05_guardrail_trap_unallocated_columns_being_dealloced - $__internal_1_$__cuda_sm10x_tcgen05_guardrail_trap_phase_invalid_during_alloc)
$__internal_1_$__cuda_sm10x_tcgen05_guardrail_trap_phase_invalid_during_alloc:
[----:B------:R-:W-:Y:S05]  /*9980*/  BPT.TRAP 0x1 ;  /* 0x000000040000795c */ /* 0x000fea0000300000 */
[----:B------:R-:W-:-:S04]  /*9990*/  HFMA2 R5, -RZ, RZ, 0, 0 ;  /* 0x00000000ff057431 */ /* 0x000fc800000001ff */
[----:B------:R-:W-:Y:S05]  /*99a0*/  RET.REL.NODEC R4 `(_ZN7cutlass13device_kernelINS_4conv6kernel13ConvUniversalINS1_16ConvProblemShapeILNS1_8OperatorE1ELi3EEENS1_10collective14CollectiveConvINS1_47MainloopSm100TmaUmmaWarpSpecializedImplicitGemmILS5_1ELi26ELi3ELi1ELi2EN4cute5tupleIJNSA_1CILi2EEENSC_ILi1EEESE_EEEEENSB_IJNSC_ILi64EEESH_NSB_IJNSC_ILi32EEEEEEEEENS_10bfloat16_tESL_NSA_8TiledMMAINSA_8MMA_AtomIJNSA_20SM100_MMA_F16BF16_SSISL_SL_fLi64ELi64ELNSA_4UMMA5MajorE0ELSQ_1ELNSP_7ScaleInE0ELSR_0EEEEEENSA_6LayoutINSB_IJSE_SE_SE_EEENSB_IJNSC_ILi0EEESW_SW_EEEEENSB_IJNSA_10UnderscoreESZ_SZ_EEEEENS7_6detail27Sm100ImplicitGemmTileTraitsINSA_20SM90_TMA_LOAD_IM2COLENSA_14ComposedLayoutINSA_7SwizzleILi2ELi4ELi3EEENSA_18smem_ptr_flag_bitsILi16EEENSU_INSB_IJNSC_ILi8EEESI_EEENSB_IJSI_SE_EEEEEEEvEENS13_INSA_23SM90_TMA_LOAD_MULTICASTENS15_INS16_ILi3ELi4ELi3EEES19_NSU_INSB_IJSH_S1A_EEENSB_IJSE_SH_EEEEEEEvEEEENS_8epilogue10collective18CollectiveEpilogueINS1O_23Sm100TmaWarpSpecializedILi3ELi2ELi16ELb1ELb0EEEJSK_NSB_IJNSU_ISH_SE_EENSU_ISI_SE_EEEEESL_NSB_IJNSB_IJllllEEESE_SW_EEESL_S1X_NS1O_6fusion15FusionCallbacksIS1S_NS1Y_17LinearCombinationISL_fSL_fLNS_15FloatRoundStyleE2EEESK_S1V_JEEENSA_5SM1004TMEM4LOAD26SM100_TMEM_LOAD_16dp256b4xES14_S1E_NSA_17SM75_U32x4_LDSM_NENSA_21SM90_TMA_STORE_IM2COLES1E_NSA_17SM90_U32x4_STSM_NENSA_39AutoVectorizingCopyWithAssumedAlignmentILi128EEEEEEvvEEEEvNT_6ParamsE) ;  /* 0xffffff6404947950 */ /* 0x000fea0003c3ffff */
        .weak           $__internal_2_$__cuda_sm10x_tcgen05_guardrail_trap_unallocated_columns_being_dealloced
        .type           $__internal_2_$__cuda_sm10x_tcgen05_guardrail_trap_unallocated_columns_being_dealloced,@function
        .size           $__internal_2_$__cuda_sm10x_tcgen05_guardrail_trap_unallocated_columns_being_dealloced,(.L_x_218 - $__internal_2_$__cuda_sm10x_tcgen05_guardrail_trap_unallocated_columns_being_dealloced)
$__internal_2_$__cuda_sm10x_tcgen05_guardrail_trap_unallocated_columns_being_dealloced:
[----:B------:R-:W-:Y:S05]  /*99b0*/  BPT.TRAP 0x1 ;  /* 0x000000040000795c */ /* 0x000fea0000300000 */
[----:B------:R-:W-:-:S04]  /*99c0*/  MOV R3, 0x0 ;  /* 0x0000000000037802 */ /* 0x000fc80000000f00 */
[----:B------:R-:W-:Y:S05]  /*99d0*/  RET.REL.NODEC R2 `(_ZN7cutlass13device_kernelINS_4conv6kernel13ConvUniversalINS1_16ConvProblemShapeILNS1_8OperatorE1ELi3EEENS1_10collective14CollectiveConvINS1_47MainloopSm100TmaUmmaWarpSpecializedImplicitGemmILS5_1ELi26ELi3ELi1ELi2EN4cute5tupleIJNSA_1CILi2EEENSC_ILi1EEESE_EEEEENSB_IJNSC_ILi64EEESH_NSB_IJNSC_ILi32EEEEEEEEENS_10bfloat16_tESL_NSA_8TiledMMAINSA_8MMA_AtomIJNSA_20SM100_MMA_F16BF16_SSISL_SL_fLi64ELi64ELNSA_4UMMA5MajorE0ELSQ_1ELNSP_7ScaleInE0ELSR_0EEEEEENSA_6LayoutINSB_IJSE_SE_SE_EEENSB_IJNSC_ILi0EEESW_SW_EEEEENSB_IJNSA_10UnderscoreESZ_SZ_EEEEENS7_6detail27Sm100ImplicitGemmTileTraitsINSA_20SM90_TMA_LOAD_IM2COLENSA_14ComposedLayoutINSA_7SwizzleILi2ELi4ELi3EEENSA_18smem_ptr_flag_bitsILi16EEENSU_INSB_IJNSC_ILi8EEESI_EEENSB_IJSI_SE_EEEEEEEvEENS13_INSA_23SM90_TMA_LOAD_MULTICASTENS15_INS16_ILi3ELi4ELi3EEES19_NSU_INSB_IJSH_S1A_EEENSB_IJSE_SH_EEEEEEEvEEEENS_8epilogue10collective18CollectiveEpilogueINS1O_23Sm100TmaWarpSpecializedILi3ELi2ELi16ELb1ELb0EEEJSK_NSB_IJNSU_ISH_SE_EENSU_ISI_SE_EEEEESL_NSB_IJNSB_IJllllEEESE_SW_EEESL_S1X_NS1O_6fusion15FusionCallbacksIS1S_NS1Y_17LinearCombinationISL_fSL_fLNS_15FloatRoundStyleE2EEESK_S1V_JEEENSA_5SM1004TMEM4LOAD26SM100_TMEM_LOAD_16dp256b4xES14_S1E_NSA_17SM75_U32x4_LDSM_NENSA_21SM90_TMA_STORE_IM2COLES1E_NSA_17SM90_U32x4_STSM_NENSA_39AutoVectorizingCopyWithAssumedAlignmentILi128EEEEEEvvEEEEvNT_6ParamsE) ;  /* 0xffffff6402887950 */ /* 0x000fea0003c3ffff */
.L_x_217:
[----:B------:R-:W-:-:S00]  /*99e0*/  BRA `(.L_x_217) ;  /* 0xfffffffc00fc7947 */ /* 0x000fc0000383ffff */
[----:B------:R-:W-:-:S00]  /*99f0*/  NOP ;  /* 0x0000000000007918 */ /* 0x000fc00000000000 */
        /* <DEDUP_REMOVED lines=8> */
.L_x_218:


//--------------------- .nv.global.init           --------------------------
	.section	.nv.global.init,"aw",@progbits
.nv.global.init:
	.type		$str$29,@object
	.size		$str$29,($str$30 - $str$29)
$str$29:
        /*0000*/ 	.byte	0x28, 0x61, 0x64, 0x64, 0x72, 0x65, 0x73, 0x73, 0x20, 0x26, 0x20, 0x6d, 0x61, 0x73, 0x6b, 0x29
        /*0010*/ 	.byte	0x20, 0x3d, 0x3d, 0x20, 0x30, 0x00
	.type		$str$30,@object
	.size		$str$30,($str$28 - $str$30)
$str$30:
        /*0016*/ 	.byte	0x2f, 0x74, 0x6d, 0x70, 0x2f, 0x63, 0x75, 0x74, 0x6c, 0x61, 0x73, 0x73, 0x5f, 0x73, 0x77, 0x65
        /*0026*/ 	.byte	0x65, 0x70, 0x5f, 0x73, 0x72, 0x63, 0x2f, 0x69, 0x6e, 0x63, 0x6c, 0x75, 0x64, 0x65, 0x2f, 0x63
        /*0036*/ 	.byte	0x75, 0x74, 0x65, 0x2f, 0x70, 0x6f, 0x69, 0x6e, 0x74, 0x65, 0x72, 0x5f, 0x66, 0x6c, 0x61, 0x67
        /*0046*/ 	.byte	0x67, 0x65, 0x64, 0x2e, 0x68, 0x70, 0x70, 0x00
	.type		$str$28,@object
	.size		$str$28,($str$27 - $str$28)
$str$28:
        /*004e*/ 	.byte	0x2f, 0x74, 0x6d, 0x70, 0x2f, 0x63, 0x75, 0x74, 0x6c, 0x61, 0x73, 0x73, 0x5f, 0x73, 0x77, 0x65
        /*005e*/ 	.byte	0x65, 0x70, 0x5f, 0x73, 0x72, 0x63, 0x2f, 0x69, 0x6e, 0x63, 0x6c, 0x75, 0x64, 0x65, 0x2f, 0x63
        /*006e*/ 	.byte	0x75, 0x74, 0x65, 0x2f, 0x61, 0x74, 0x6f, 0x6d, 0x2f, 0x63, 0x6f, 0x70, 0x79, 0x5f, 0x74, 0x72
        /*007e*/ 	.byte	0x61, 0x69, 0x74, 0x73, 0x5f, 0x73, 0x6d, 0x31, 0x30, 0x30, 0x2e, 0x68, 0x70, 0x70, 0x00
	.type		$str$27,@object
	.size		$str$27,(__unnamed_1 - $str$27)
$str$27:
        /*008d*/ 	.byte	0x28, 0x28, 0x75, 0x69, 0x6e, 0x74, 0x33, 0x32, 0x5f, 0x74, 0x28, 0x74, 0x68, 0x72, 0x65, 0x61
        /*009d*/ 	.byte	0x64, 0x49, 0x64, 0x78, 0x2e, 0x78, 0x29, 0x20, 0x2f, 0x20, 0x33, 0x32, 0x29, 0x20, 0x25, 0x20
        /*00ad*/ 	.byte	0x34, 0x29, 0x20, 0x3d, 0x3d, 0x20, 0x28, 0x28, 0x28, 0x74, 0x6d, 0x65, 0x6d, 0x5f, 0x61, 0x64
        /*00bd*/ 	.byte	0x64, 0x72, 0x20, 0x3e, 0x3e, 0x20, 0x31, 0x36, 0x29, 0x20, 0x2f, 0x20, 0x33, 0x32, 0x29, 0x20
        /*00cd*/ 	.byte	0x25, 0x20, 0x34, 0x29, 0x00
	.type		__unnamed_1,@object
	.size		__unnamed_1,(__unnamed_2 - __unnamed_1)
__unnamed_1:
        /*00d2*/ 	.byte	0x61, 0x75, 0x74, 0x6f, 0x20, 0x63, 0x75, 0x74, 0x65, 0x3a, 0x3a, 0x61, 0x73, 0x5f, 0x70, 0x6f
        /* <DEDUP_REMOVED lines=24> */
        /*0262*/ 	.byte	0x30, 0x34, 0x38, 0x3e, 0x3e, 0x3e, 0x3e, 0x5d, 0x00
	.type		__unnamed_2,@object
	.size		__unnamed_2,(.L_2 - __unnamed_2)
__unnamed_2:
        /* <DEDUP_REMOVED lines=45> */
        /*053b*/ 	.byte	0x3e, 0x3e, 0x3e, 0x5d, 0x00
.L_2:


//--------------------- .nv.shared._ZN7cutlass13device_kernelINS_4conv6kernel13ConvUniversalINS1_16ConvProblemShapeILNS1_8OperatorE1ELi3EEENS1_10collective14CollectiveConvINS1_47MainloopSm100TmaUmmaWarpSpecializedImplicitGemmILS5_1ELi26ELi3ELi1ELi2EN4cute5tupleIJNSA_1CILi2EEENSC_ILi1EEESE_EEEEENSB_IJNSC_ILi64EEESH_NSB_IJNSC_ILi32EEEEEEEEENS_10bfloat16_tESL_NSA_8TiledMMAINSA_8MMA_AtomIJNSA_20SM100_MMA_F16BF16_SSISL_SL_fLi64ELi64ELNSA_4UMMA5MajorE0ELSQ_1ELNSP_7ScaleInE0ELSR_0EEEEEENSA_6LayoutINSB_IJSE_SE_SE_EEENSB_IJNSC_ILi0EEESW_SW_EEEEENSB_IJNSA_10UnderscoreESZ_SZ_EEEEENS7_6detail27Sm100ImplicitGemmTileTraitsINSA_20SM90_TMA_LOAD_IM2COLENSA_14ComposedLayoutINSA_7SwizzleILi2ELi4ELi3EEENSA_18smem_ptr_flag_bitsILi16EEENSU_INSB_IJNSC_ILi8EEESI_EEENSB_IJSI_SE_EEEEEEEvEENS13_INSA_23SM90_TMA_LOAD_MULTICASTENS15_INS16_ILi3ELi4ELi3EEES19_NSU_INSB_IJSH_S1A_EEENSB_IJSE_SH_EEEEEEEvEEEENS_8epilogue10collective18CollectiveEpilogueINS1O_23Sm100TmaWarpSpecializedILi3ELi2ELi16ELb1ELb0EEEJSK_NSB_IJNSU_ISH_SE_EENSU_ISI_SE_EEEEESL_NSB_IJNSB_IJllllEEESE_SW_EEESL_S1X_NS1O_6fusion15FusionCallbacksIS1S_NS1Y_17LinearCombinationISL_fSL_fLNS_15FloatRoundStyleE2EEESK_S1V_JEEENSA_5SM1004TMEM4LOAD26SM100_TMEM_LOAD_16dp256b4xES14_S1E_NSA_17SM75_U32x4_LDSM_NENSA_21SM90_TMA_STORE_IM2COLES1E_NSA_17SM90_U32x4_STSM_NENSA_39AutoVectorizingCopyWithAssumedAlignmentILi128EEEEEEvvEEEEvNT_6ParamsE --------------------------
	.section	.nv.shared._ZN7cutlass13device_kernelINS_4conv6kernel13ConvUniversalINS1_16ConvProblemShapeILNS1_8OperatorE1ELi3EEENS1_10collective14CollectiveConvINS1_47MainloopSm100TmaUmmaWarpSpecializedImplicitGemmILS5_1ELi26ELi3ELi1ELi2EN4cute5tupleIJNSA_1CILi2EEENSC_ILi1EEESE_EEEEENSB_IJNSC_ILi64EEESH_NSB_IJNSC_ILi32EEEEEEEEENS_10bfloat16_tESL_NSA_8TiledMMAINSA_8MMA_AtomIJNSA_20SM100_MMA_F16BF16_SSISL_SL_fLi64ELi64ELNSA_4UMMA5MajorE0ELSQ_1ELNSP_7ScaleInE0ELSR_0EEEEEENSA_6LayoutINSB_IJSE_SE_SE_EEENSB_IJNSC_ILi0EEESW_SW_EEEEENSB_IJNSA_10UnderscoreESZ_SZ_EEEEENS7_6detail27Sm100ImplicitGemmTileTraitsINSA_20SM90_TMA_LOAD_IM2COLENSA_14ComposedLayoutINSA_7SwizzleILi2ELi4ELi3EEENSA_18smem_ptr_flag_bitsILi16EEENSU_INSB_IJNSC_ILi8EEESI_EEENSB_IJSI_SE_EEEEEEEvEENS13_INSA_23SM90_TMA_LOAD_MULTICASTENS15_INS16_ILi3ELi4ELi3EEES19_NSU_INSB_IJSH_S1A_EEENSB_IJSE_SH_EEEEEEEvEEEENS_8epilogue10collective18CollectiveEpilogueINS1O_23Sm100TmaWarpSpecializedILi3ELi2ELi16ELb1ELb0EEEJSK_NSB_IJNSU_ISH_SE_EENSU_ISI_SE_EEEEESL_NSB_IJNSB_IJllllEEESE_SW_EEESL_S1X_NS1O_6fusion15FusionCallbacksIS1S_NS1Y_17LinearCombinationISL_fSL_fLNS_15FloatRoundStyleE2EEESK_S1V_JEEENSA_5SM1004TMEM4LOAD26SM100_TMEM_LOAD_16dp256b4xES14_S1E_NSA_17SM75_U32x4_LDSM_NENSA_21SM90_TMA_STORE_IM2COLES1E_NSA_17SM90_U32x4_STSM_NENSA_39AutoVectorizingCopyWithAssumedAlignmentILi128EEEEEEvvEEEEvNT_6ParamsE,"aw",@nobits
	.sectionflags	@""
	.align	16
	.zero		1024


//--------------------- .nv.shared.reserved.0     --------------------------
	.section	.nv.shared.reserved.0,"aw",@nobits
	.weak		__nv_reservedSMEM_offset_0_alias
	.size		__nv_reservedSMEM_offset_0_alias, 0, 64
	.other		__nv_reservedSMEM_offset_0_alias,@"STO_CUDA_RESERVED_SHARED STV_DEFAULT"
__nv_reservedSMEM_offset_0_alias:
	.zero		0
.nv.shared.reserved.0:
	.zero		64
	.weak		__nv_reservedSMEM_tcgen05_partition
	.type		__nv_reservedSMEM_tcgen05_partition,@object
	.size		__nv_reservedSMEM_tcgen05_partition,(.L_0 - __nv_reservedSMEM_tcgen05_partition)
__nv_reservedSMEM_tcgen05_partition:
	.zero		32
.L_0:


//--------------------- .nv.global                --------------------------
	.section	.nv.global,"aw",@nobits
.nv.global:
	.type		_ZN39_INTERNAL_3b58f08e_4_k_cu_d2285b7f_33024cute1_E,@object
	.size		_ZN39_INTERNAL_3b58f08e_4_k_cu_d2285b7f_33024cute1_E,(_ZN39_INTERNAL_3b58f08e_4_k_cu_d2285b7f_33024cuda3std3__45__cpo6cbeginE - _ZN39_INTERNAL_3b58f08e_4_k_cu_d2285b7f_33024cute1_E)
_ZN39_INTERNAL_3b58f08e_4_k_cu_d2285b7f_33024cute1_E:
	.zero		1
	.type		_ZN39_INTERNAL_3b58f08e_4_k_cu_d2285b7f_33024cuda3std3__45__cpo6cbeginE,@object
	.size		_ZN39_INTERNAL_3b58f08e_4_k_cu_d2285b7f_33024cuda3std3__45__cpo6cbeginE,(_ZN39_INTERNAL_3b58f08e_4_k_cu_d2285b7f_33024cuda3std3__48in_placeE - _ZN39_INTERNAL_3b58f08e_4_k_cu_d2285b7f_33024cuda3std3__45__cpo6cbeginE)
_ZN39_INTERNAL_3b58f08e_4_k_cu_d2285b7f_33024cuda3std3__45__cpo6cbeginE:
	.zero		1
	.type		_ZN39_INTERNAL_3b58f08e_4_k_cu_d2285b7f_33024cuda3std3__48in_placeE,@object
	.size		_ZN39_INTERNAL_3b58f08e_4_k_cu_d2285b7f_33024cuda3std3__48in_placeE,(_ZN39_INTERNAL_3b58f08e_4_k_cu_d2285b7f_33024cuda3std6ranges3__45__cpo9iter_moveE - _ZN39_INTERNAL_3b58f08e_4_k_cu_d2285b7f_33024cuda3std3__48in_placeE)
_ZN39_INTERNAL_3b58f08e_4_k_cu_d2285b7f_33024cuda3std3__48in_placeE:
	.zero		1
	.type		_ZN39_INTERNAL_3b58f08e_4_k_cu_d2285b7f_33024cuda3std6ranges3__45__cpo9iter_moveE,@object
	.size		_ZN39_INTERNAL_3b58f08e_4_k_cu_d2285b7f_33024cuda3std6ranges3__45__cpo9iter_moveE,(_ZN39_INTERNAL_3b58f08e_4_k_cu_d2285b7f_33024cuda3std3__45__cpo5beginE - _ZN39_INTERNAL_3b58f08e_4_k_cu_d2285b7f_33024cuda3std6ranges3__45__cpo9iter_moveE)
_ZN39_INTERNAL_3b58f08e_4_k_cu_d2285b7f_33024cuda3std6ranges3__45__cpo9iter_moveE:
	.zero		1
	.type		_ZN39_INTERNAL_3b58f08e_4_k_cu_d2285b7f_33024cuda3std3__45__cpo5beginE,@object
	.size		_ZN39_INTERNAL_3b58f08e_4_k_cu_d2285b7f_33024cuda3std3__45__cpo5beginE,(_ZN39_INTERNAL_3b58f08e_4_k_cu_d2285b7f_33024cuda3std3__441_GLOBAL__N__3b58f08e_4_k_cu_d2285b7f_33026ignoreE - _ZN39_INTERNAL_3b58f08e_4_k_cu_d2285b7f_33024cuda3std3__45__cpo5beginE)
_ZN39_INTERNAL_3b58f08e_4_k_cu_d2285b7f_33024cuda3std3__45__cpo5beginE:
	.zero		1
	.type		_ZN39_INTERNAL_3b58f08e_4_k_cu_d2285b7f_33024cuda3std3__441_GLOBAL__N__3b58f08e_4_k_cu_d2285b7f_33026ignoreE,@object
	.size		_ZN39_INTERNAL_3b58f08e_4_k_cu_d2285b7f_33024cuda3std3__441_GLOBAL__N__3b58f08e_4_k_cu_d2285b7f_33026ignoreE,(_ZN39_INTERNAL_3b58f08e_4_k_cu_d2285b7f_33024cute7productE - _ZN39_INTERNAL_3b58f08e_4_k_cu_d2285b7f_33024cuda3std3__441_GLOBAL__N__3b58f08e_4_k_cu_d2285b7f_33026ignoreE)
_ZN39_INTERNAL_3b58f08e_4_k_cu_d2285b7f_33024cuda3std3__441_GLOBAL__N__3b58f08e_4_k_cu_d2285b7f_33026ignoreE:
	.zero		1
	.type		_ZN39_INTERNAL_3b58f08e_4_k_cu_d2285b7f_33024cute7productE,@object
	.size		_ZN39_INTERNAL_3b58f08e_4_k_cu_d2285b7f_33024cute7productE,(_ZN39_INTERNAL_3b58f08e_4_k_cu_d2285b7f_33024cuda3std3__45__cpo3endE - _ZN39_INTERNAL_3b58f08e_4_k_cu_d2285b7f_33024cute7productE)
_ZN39_INTERNAL_3b58f08e_4_k_cu_d2285b7f_33024cute7productE:
	.zero		1
	.type		_ZN39_INTERNAL_3b58f08e_4_k_cu_d2285b7f_33024cuda3std3__45__cpo3endE,@object
	.size		_ZN39_INTERNAL_3b58f08e_4_k_cu_d2285b7f_33024cuda3std3__45__cpo3endE,(_ZN39_INTERNAL_3b58f08e_4_k_cu_d2285b7f_33024cuda3std3__419piecewise_constructE - _ZN39_INTERNAL_3b58f08e_4_k_cu_d2285b7f_33024cuda3std3__45__cpo3endE)
_ZN39_INTERNAL_3b58f08e_4_k_cu_d2285b7f_33024cuda3std3__45__cpo3endE:
	.zero		1
	.type		_ZN39_INTERNAL_3b58f08e_4_k_cu_d2285b7f_33024cuda3std3__419piecewise_constructE,@object
	.size		_ZN39_INTERNAL_3b58f08e_4_k_cu_d2285b7f_33024cuda3std3__419piecewise_constructE,(_ZN39_INTERNAL_3b58f08e_4_k_cu_d2285b7f_33024cuda3std3__45__cpo4cendE - _ZN39_INTERNAL_3b58f08e_4_k_cu_d2285b7f_33024cuda3std3__419piecewise_constructE)
_ZN39_INTERNAL_3b58f08e_4_k_cu_d2285b7f_33024cuda3std3__419piecewise_constructE:
	.zero		1
	.type		_ZN39_INTERNAL_3b58f08e_4_k_cu_d2285b7f_33024cuda3std3__45__cpo4cendE,@object
	.size		_ZN39_INTERNAL_3b58f08e_4_k_cu_d2285b7f_33024cuda3std3__45__cpo4cendE,(_ZN39_INTERNAL_3b58f08e_4_k_cu_d2285b7f_33024cuda3std6ranges3__45__cpo4swapE - _ZN39_INTERNAL_3b58f08e_4_k_cu_d2285b7f_33024cuda3std3__45__cpo4cendE)
_ZN39_INTERNAL_3b58f08e_4_k_cu_d2285b7f_33024cuda3std3__45__cpo4cendE:
	.zero		1
	.type		_ZN39_INTERNAL_3b58f08e_4_k_cu_d2285b7f_33024cuda3std6ranges3__45__cpo4swapE,@object
	.size		_ZN39_INTERNAL_3b58f08e_4_k_cu_d2285b7f_33024cuda3std6ranges3__45__cpo4swapE,(.L_10 - _ZN39_INTERNAL_3b58f08e_4_k_cu_d2285b7f_33024cuda3std6ranges3__45__cpo4swapE)
_ZN39_INTERNAL_3b58f08e_4_k_cu_d2285b7f_33024cuda3std6ranges3__45__cpo4swapE:
	.zero		1
.L_10:


//--------------------- .nv.constant0._ZN7cutlass13device_kernelINS_4conv6kernel13ConvUniversalINS1_16ConvProblemShapeILNS1_8OperatorE1ELi3EEENS1_10collective14CollectiveConvINS1_47MainloopSm100TmaUmmaWarpSpecializedImplicitGemmILS5_1ELi26ELi3ELi1ELi2EN4cute5tupleIJNSA_1CILi2EEENSC_ILi1EEESE_EEEEENSB_IJNSC_ILi64EEESH_NSB_IJNSC_ILi32EEEEEEEEENS_10bfloat16_tESL_NSA_8TiledMMAINSA_8MMA_AtomIJNSA_20SM100_MMA_F16BF16_SSISL_SL_fLi64ELi64ELNSA_4UMMA5MajorE0ELSQ_1ELNSP_7ScaleInE0ELSR_0EEEEEENSA_6LayoutINSB_IJSE_SE_SE_EEENSB_IJNSC_ILi0EEESW_SW_EEEEENSB_IJNSA_10UnderscoreESZ_SZ_EEEEENS7_6detail27Sm100ImplicitGemmTileTraitsINSA_20SM90_TMA_LOAD_IM2COLENSA_14ComposedLayoutINSA_7SwizzleILi2ELi4ELi3EEENSA_18smem_ptr_flag_bitsILi16EEENSU_INSB_IJNSC_ILi8EEESI_EEENSB_IJSI_SE_EEEEEEEvEENS13_INSA_23SM90_TMA_LOAD_MULTICASTENS15_INS16_ILi3ELi4ELi3EEES19_NSU_INSB_IJSH_S1A_EEENSB_IJSE_SH_EEEEEEEvEEEENS_8epilogue10collective18CollectiveEpilogueINS1O_23Sm100TmaWarpSpecializedILi3ELi2ELi16ELb1ELb0EEEJSK_NSB_IJNSU_ISH_SE_EENSU_ISI_SE_EEEEESL_NSB_IJNSB_IJllllEEESE_SW_EEESL_S1X_NS1O_6fusion15FusionCallbacksIS1S_NS1Y_17LinearCombinationISL_fSL_fLNS_15FloatRoundStyleE2EEESK_S1V_JEEENSA_5SM1004TMEM4LOAD26SM100_TMEM_LOAD_16dp256b4xES14_S1E_NSA_17SM75_U32x4_LDSM_NENSA_21SM90_TMA_STORE_IM2COLES1E_NSA_17SM90_U32x4_STSM_NENSA_39AutoVectorizingCopyWithAssumedAlignmentILi128EEEEEEvvEEEEvNT_6ParamsE --------------------------
	.section	.nv.constant0._ZN7cutlass13device_kernelINS_4conv6kernel13ConvUniversalINS1_16ConvProblemShapeILNS1_8OperatorE1ELi3EEENS1_10collective14CollectiveConvINS1_47MainloopSm100TmaUmmaWarpSpecializedImplicitGemmILS5_1ELi26ELi3ELi1ELi2EN4cute5tupleIJNSA_1CILi2EEENSC_ILi1EEESE_EEEEENSB_IJNSC_ILi64EEESH_NSB_IJNSC_ILi32EEEEEEEEENS_10bfloat16_tESL_NSA_8TiledMMAINSA_8MMA_AtomIJNSA_20SM100_MMA_F16BF16_SSISL_SL_fLi64ELi64ELNSA_4UMMA5MajorE0ELSQ_1ELNSP_7ScaleInE0ELSR_0EEEEEENSA_6LayoutINSB_IJSE_SE_SE_EEENSB_IJNSC_ILi0EEESW_SW_EEEEENSB_IJNSA_10UnderscoreESZ_SZ_EEEEENS7_6detail27Sm100ImplicitGemmTileTraitsINSA_20SM90_TMA_LOAD_IM2COLENSA_14ComposedLayoutINSA_7SwizzleILi2ELi4ELi3EEENSA_18smem_ptr_flag_bitsILi16EEENSU_INSB_IJNSC_ILi8EEESI_EEENSB_IJSI_SE_EEEEEEEvEENS13_INSA_23SM90_TMA_LOAD_MULTICASTENS15_INS16_ILi3ELi4ELi3EEES19_NSU_INSB_IJSH_S1A_EEENSB_IJSE_SH_EEEEEEEvEEEENS_8epilogue10collective18CollectiveEpilogueINS1O_23Sm100TmaWarpSpecializedILi3ELi2ELi16ELb1ELb0EEEJSK_NSB_IJNSU_ISH_SE_EENSU_ISI_SE_EEEEESL_NSB_IJNSB_IJllllEEESE_SW_EEESL_S1X_NS1O_6fusion15FusionCallbacksIS1S_NS1Y_17LinearCombinationISL_fSL_fLNS_15FloatRoundStyleE2EEESK_S1V_JEEENSA_5SM1004TMEM4LOAD26SM100_TMEM_LOAD_16dp256b4xES14_S1E_NSA_17SM75_U32x4_LDSM_NENSA_21SM90_TMA_STORE_IM2COLES1E_NSA_17SM90_U32x4_STSM_NENSA_39AutoVectorizingCopyWithAssumedAlignmentILi128EEEEEEvvEEEEvNT_6ParamsE,"a",@progbits
	.sectionflags	@""
	.align	4
.nv.constant0._ZN7cutlass13device_kernelINS_4conv6kernel13ConvUniversalINS1_16ConvProblemShapeILNS1_8OperatorE1ELi3EEENS1_10collective14CollectiveConvINS1_47MainloopSm100TmaUmmaWarpSpecializedImplicitGemmILS5_1ELi26ELi3ELi1ELi2EN4cute5tupleIJNSA_1CILi2EEENSC_ILi1EEESE_EEEEENSB_IJNSC_ILi64EEESH_NSB_IJNSC_ILi32EEEEEEEEENS_10bfloat16_tESL_NSA_8TiledMMAINSA_8MMA_AtomIJNSA_20SM100_MMA_F16BF16_SSISL_SL_fLi64ELi64ELNSA_4UMMA5MajorE0ELSQ_1ELNSP_7ScaleInE0ELSR_0EEEEEENSA_6LayoutINSB_IJSE_SE_SE_EEENSB_IJNSC_ILi0EEESW_SW_EEEEENSB_IJNSA_10UnderscoreESZ_SZ_EEEEENS7_6detail27Sm100ImplicitGemmTileTraitsINSA_20SM90_TMA_LOAD_IM2COLENSA_14ComposedLayoutINSA_7SwizzleILi2ELi4ELi3EEENSA_18smem_ptr_flag_bitsILi16EEENSU_INSB_IJNSC_ILi8EEESI_EEENSB_IJSI_SE_EEEEEEEvEENS13_INSA_23SM90_TMA_LOAD_MULTICASTENS15_INS16_ILi3ELi4ELi3EEES19_NSU_INSB_IJSH_S1A_EEENSB_IJSE_SH_EEEEEEEvEEEENS_8epilogue10collective18CollectiveEpilogueINS1O_23Sm100TmaWarpSpecializedILi3ELi2ELi16ELb1ELb0EEEJSK_NSB_IJNSU_ISH_SE_EENSU_ISI_SE_EEEEESL_NSB_IJNSB_IJllllEEESE_SW_EEESL_S1X_NS1O_6fusion15FusionCallbacksIS1S_NS1Y_17LinearCombinationISL_fSL_fLNS_15FloatRoundStyleE2EEESK_S1V_JEEENSA_5SM1004TMEM4LOAD26SM100_TMEM_LOAD_16dp256b4xES14_S1E_NSA_17SM75_U32x4_LDSM_NENSA_21SM90_TMA_STORE_IM2COLES1E_NSA_17SM90_U32x4_STSM_NENSA_39AutoVectorizingCopyWithAssumedAlignmentILi128EEEEEEvvEEEEvNT_6ParamsE:
	.zero		3200


//--------------------- SYMBOLS --------------------------

	.type		.nv.reservedSmem.offset0,@object
	.size		.nv.reservedSmem.offset0,0x4
	.type		.nv.reservedSmem.cap,@object
	.size		.nv.reservedSmem.cap,0x4
	.type		__assertfail,@function
